// auto-generated by cutlass_sweep.gemm — config: {"arch": "sm_100", "cluster_m": 1, "cluster_n": 1, "dtype": "bf16", "dtype_b": "bf16", "layout": "nt", "stages": 4, "tile_k": 32, "tile_m": 128, "tile_n": 64}
#include "cutlass/cutlass.h"
#include "cutlass/gemm/collective/collective_builder.hpp"
#include "cutlass/gemm/device/gemm_universal_adapter.h"
#include "cutlass/gemm/kernel/gemm_universal.hpp"
#include "cutlass/epilogue/collective/collective_builder.hpp"

using ElemA = cutlass::bfloat16_t;
using ElemB = cutlass::bfloat16_t;
using ElemCD = cutlass::bfloat16_t;
using Acc  = float;
using TileShape    = cute::Shape<cute::_128, cute::_64, cute::_32>;
using ClusterShape = cute::Shape<cute::_1, cute::_1, cute::_1>;

using CollectiveEpilogue = typename cutlass::epilogue::collective::CollectiveBuilder<
    cutlass::arch::Sm100, cutlass::arch::OpClassTensorOp,
    TileShape, ClusterShape,
    cutlass::epilogue::collective::EpilogueTileAuto,
    Acc, Acc,
    ElemCD, cutlass::layout::RowMajor, 128 / cutlass::sizeof_bits<ElemCD>::value,
    ElemCD, cutlass::layout::RowMajor, 128 / cutlass::sizeof_bits<ElemCD>::value,
    cutlass::epilogue::collective::EpilogueScheduleAuto
  >::CollectiveOp;

using CollectiveMainloop = typename cutlass::gemm::collective::CollectiveBuilder<
    cutlass::arch::Sm100, cutlass::arch::OpClassTensorOp,
    ElemA, cutlass::layout::RowMajor, 128 / cutlass::sizeof_bits<ElemA>::value,
    ElemB, cutlass::layout::ColumnMajor, 128 / cutlass::sizeof_bits<ElemB>::value,
    Acc,
    TileShape, ClusterShape,
    cutlass::gemm::collective::StageCount<4>,
    cutlass::gemm::collective::KernelScheduleAuto
  >::CollectiveOp;

using GemmKernel = cutlass::gemm::kernel::GemmUniversal<
    cute::Shape<int,int,int,int>,
    CollectiveMainloop,
    CollectiveEpilogue
>;
using Gemm = cutlass::gemm::device::GemmUniversalAdapter<GemmKernel>;

// Force the device kernel symbol into the cubin without needing a host main.
auto* _anchor = &cutlass::device_kernel<GemmKernel>;


// ===== COMPILED SASS (sm_100a) =====

	.target	sm_100a

	.elftype	@"ET_EXEC"


//--------------------- .note.nv.tkinfo           --------------------------
	.section	.note.nv.tkinfo,"",@"SHT_NOTE"
	.sectionflags	@"SHF_NOTE_NV_TKINFO"
	.tkinfo
        /*0018*/ 	.word	0x00000002
        /*0030*/ 	.string	""
        /*0030*/ 	.string	"ptxas"
        /*0030*/ 	.string	"Cuda compilation tools, release 13.0, V13.0.88"
        /*0030*/ 	.string	"Build cuda_13.0.r13.0/compiler.36424714_0"
        /*0030*/ 	.string	"-arch sm_100a -m 64 "



//--------------------- .note.nv.cuinfo           --------------------------
	.section	.note.nv.cuinfo,"",@"SHT_NOTE"
	.sectionflags	@"SHF_NOTE_NV_CUINFO"
        /*0018*/ 	.short	0x0002
        /*001a*/ 	.short	0x0064
        /*001c*/ 	.short	0x0082
	.zero		2


//--------------------- .nv.info                  --------------------------
	.section	.nv.info,"",@"SHT_CUDA_INFO"
	.align	4


	//----- nvinfo : EIATTR_REGCOUNT
	.align		4
        /*0000*/ 	.byte	0x04, 0x2f
        /*0002*/ 	.short	(.L_19 - .L_18)
	.align		4
.L_18:
        /*0004*/ 	.word	index@(_ZN7cutlass13device_kernelINS_4gemm6kernel13GemmUniversalIN4cute5tupleIJiiiiEEENS1_10collective13CollectiveMmaINS1_35MainloopSm100TmaUmmaWarpSpecializedILi4ELi2ELi4ENS5_IJNS4_1CILi1EEESB_SB_EEEEENS5_IJNSA_ILi128EEENSA_ILi64EEENSA_ILi32EEEEEENS_10bfloat16_tENS5_IJlSB_lEEESI_SJ_NS4_8TiledMMAINS4_8MMA_AtomIJNS4_20SM100_MMA_F16BF16_SSISI_SI_fLi128ELi64ELNS4_4UMMA5MajorE0ELSO_0ELNSN_7ScaleInE0ELSP_0EEEEEENS4_6LayoutISC_NS5_IJNSA_ILi0EEEST_ST_EEEEENS5_IJNS4_10UnderscoreESW_SW_EEEEENS4_13SM90_TMA_LOADENS4_14ComposedLayoutINS4_7SwizzleILi2ELi4ELi3EEENS4_18smem_ptr_flag_bitsILi16EEENSS_INS5_IJNSA_ILi8EEESG_EEENS5_IJSG_SB_EEEEEEEvNS4_8identityESZ_S19_vS1A_EENS_8epilogue10collective18CollectiveEpilogueINS1C_23Sm100TmaWarpSpecializedILi3ELi2ELi32ELb1ELb0EEEJSH_NS5_IJNSS_ISE_SB_EENSS_ISG_SB_EEEEESI_SJ_SI_SJ_NS1C_6fusion15FusionCallbacksIS1G_NS1K_17LinearCombinationISI_fSI_fLNS_15FloatRoundStyleE2EEESH_S1J_JEEENS4_5SM1004TMEM4LOAD26SM100_TMEM_LOAD_32dp32b32xESZ_S19_NS4_39AutoVectorizingCopyWithAssumedAlignmentILi128EEENS4_14SM90_TMA_STOREES19_S1V_S1V_EEEvvEEEEvNT_6ParamsE)
        /*0008*/ 	.word	0x0000006f


	//----- nvinfo : EIATTR_FRAME_SIZE
	.align		4
.L_19:
        /*000c*/ 	.byte	0x04, 0x11
        /*000e*/ 	.short	(.L_21 - .L_20)
	.align		4
.L_20:
        /*0010*/ 	.word	index@($__internal_2_$__cuda_sm10x_tcgen05_guardrail_trap_unallocated_columns_being_dealloced)
        /*0014*/ 	.word	0x00000000


	//----- nvinfo : EIATTR_FRAME_SIZE
	.align		4
.L_21:
        /*0018*/ 	.byte	0x04, 0x11
        /*001a*/ 	.short	(.L_23 - .L_22)
	.align		4
.L_22:
        /*001c*/ 	.word	index@($__internal_1_$__cuda_sm10x_tcgen05_guardrail_trap_phase_invalid_during_alloc)
        /*0020*/ 	.word	0x00000000


	//----- nvinfo : EIATTR_FRAME_SIZE
	.align		4
.L_23:
        /*0024*/ 	.byte	0x04, 0x11
        /*0026*/ 	.short	(.L_25 - .L_24)
	.align		4
.L_24:
        /*0028*/ 	.word	index@($__internal_0_$__cuda_sm10x_tcgen05_guardrail_trap_col_being_dealloced_not_returned_by_alloc)
        /*002c*/ 	.word	0x00000000


	//----- nvinfo : EIATTR_FRAME_SIZE
	.align		4
.L_25:
        /*0030*/ 	.byte	0x04, 0x11
        /*0032*/ 	.short	(.L_27 - .L_26)
	.align		4
.L_26:
        /*0034*/ 	.word	index@(_ZN7cutlass13device_kernelINS_4gemm6kernel13GemmUniversalIN4cute5tupleIJiiiiEEENS1_10collective13CollectiveMmaINS1_35MainloopSm100TmaUmmaWarpSpecializedILi4ELi2ELi4ENS5_IJNS4_1CILi1EEESB_SB_EEEEENS5_IJNSA_ILi128EEENSA_ILi64EEENSA_ILi32EEEEEENS_10bfloat16_tENS5_IJlSB_lEEESI_SJ_NS4_8TiledMMAINS4_8MMA_AtomIJNS4_20SM100_MMA_F16BF16_SSISI_SI_fLi128ELi64ELNS4_4UMMA5MajorE0ELSO_0ELNSN_7ScaleInE0ELSP_0EEEEEENS4_6LayoutISC_NS5_IJNSA_ILi0EEEST_ST_EEEEENS5_IJNS4_10UnderscoreESW_SW_EEEEENS4_13SM90_TMA_LOADENS4_14ComposedLayoutINS4_7SwizzleILi2ELi4ELi3EEENS4_18smem_ptr_flag_bitsILi16EEENSS_INS5_IJNSA_ILi8EEESG_EEENS5_IJSG_SB_EEEEEEEvNS4_8identityESZ_S19_vS1A_EENS_8epilogue10collective18CollectiveEpilogueINS1C_23Sm100TmaWarpSpecializedILi3ELi2ELi32ELb1ELb0EEEJSH_NS5_IJNSS_ISE_SB_EENSS_ISG_SB_EEEEESI_SJ_SI_SJ_NS1C_6fusion15FusionCallbacksIS1G_NS1K_17LinearCombinationISI_fSI_fLNS_15FloatRoundStyleE2EEESH_S1J_JEEENS4_5SM1004TMEM4LOAD26SM100_TMEM_LOAD_32dp32b32xESZ_S19_NS4_39AutoVectorizingCopyWithAssumedAlignmentILi128EEENS4_14SM90_TMA_STOREES19_S1V_S1V_EEEvvEEEEvNT_6ParamsE)
        /*0038*/ 	.word	0x00000000


	//----- nvinfo : EIATTR_MIN_STACK_SIZE
	.align		4
.L_27:
        /*003c*/ 	.byte	0x04, 0x12
        /*003e*/ 	.short	(.L_29 - .L_28)
	.align		4
.L_28:
        /*0040*/ 	.word	index@(_ZN7cutlass13device_kernelINS_4gemm6kernel13GemmUniversalIN4cute5tupleIJiiiiEEENS1_10collective13CollectiveMmaINS1_35MainloopSm100TmaUmmaWarpSpecializedILi4ELi2ELi4ENS5_IJNS4_1CILi1EEESB_SB_EEEEENS5_IJNSA_ILi128EEENSA_ILi64EEENSA_ILi32EEEEEENS_10bfloat16_tENS5_IJlSB_lEEESI_SJ_NS4_8TiledMMAINS4_8MMA_AtomIJNS4_20SM100_MMA_F16BF16_SSISI_SI_fLi128ELi64ELNS4_4UMMA5MajorE0ELSO_0ELNSN_7ScaleInE0ELSP_0EEEEEENS4_6LayoutISC_NS5_IJNSA_ILi0EEEST_ST_EEEEENS5_IJNS4_10UnderscoreESW_SW_EEEEENS4_13SM90_TMA_LOADENS4_14ComposedLayoutINS4_7SwizzleILi2ELi4ELi3EEENS4_18smem_ptr_flag_bitsILi16EEENSS_INS5_IJNSA_ILi8EEESG_EEENS5_IJSG_SB_EEEEEEEvNS4_8identityESZ_S19_vS1A_EENS_8epilogue10collective18CollectiveEpilogueINS1C_23Sm100TmaWarpSpecializedILi3ELi2ELi32ELb1ELb0EEEJSH_NS5_IJNSS_ISE_SB_EENSS_ISG_SB_EEEEESI_SJ_SI_SJ_NS1C_6fusion15FusionCallbacksIS1G_NS1K_17LinearCombinationISI_fSI_fLNS_15FloatRoundStyleE2EEESH_S1J_JEEENS4_5SM1004TMEM4LOAD26SM100_TMEM_LOAD_32dp32b32xESZ_S19_NS4_39AutoVectorizingCopyWithAssumedAlignmentILi128EEENS4_14SM90_TMA_STOREES19_S1V_S1V_EEEvvEEEEvNT_6ParamsE)
        /*0044*/ 	.word	0x00000000
.L_29:


//--------------------- .nv.compat                --------------------------
	.section	.nv.compat,"",@"SHT_CUDA_COMPAT_INFO"
	.align	4
        /*0000*/ 	.byte	0x02, 0x09, 0x01, 0x00, 0x02, 0x02, 0x02, 0x00, 0x02, 0x05, 0x05, 0x00, 0x03, 0x07, 0x01, 0x01
        /*0010*/ 	.byte	0x02, 0x03, 0x01, 0x00, 0x02, 0x06, 0x01, 0x00, 0x04, 0x0b, 0x08, 0x00, 0x09, 0x00, 0x00, 0x00
        /*0020*/ 	.byte	0x00, 0x00, 0x00, 0x00


//--------------------- .nv.info._ZN7cutlass13device_kernelINS_4gemm6kernel13GemmUniversalIN4cute5tupleIJiiiiEEENS1_10collective13CollectiveMmaINS1_35MainloopSm100TmaUmmaWarpSpecializedILi4ELi2ELi4ENS5_IJNS4_1CILi1EEESB_SB_EEEEENS5_IJNSA_ILi128EEENSA_ILi64EEENSA_ILi32EEEEEENS_10bfloat16_tENS5_IJlSB_lEEESI_SJ_NS4_8TiledMMAINS4_8MMA_AtomIJNS4_20SM100_MMA_F16BF16_SSISI_SI_fLi128ELi64ELNS4_4UMMA5MajorE0ELSO_0ELNSN_7ScaleInE0ELSP_0EEEEEENS4_6LayoutISC_NS5_IJNSA_ILi0EEEST_ST_EEEEENS5_IJNS4_10UnderscoreESW_SW_EEEEENS4_13SM90_TMA_LOADENS4_14ComposedLayoutINS4_7SwizzleILi2ELi4ELi3EEENS4_18smem_ptr_flag_bitsILi16EEENSS_INS5_IJNSA_ILi8EEESG_EEENS5_IJSG_SB_EEEEEEEvNS4_8identityESZ_S19_vS1A_EENS_8epilogue10collective18CollectiveEpilogueINS1C_23Sm100TmaWarpSpecializedILi3ELi2ELi32ELb1ELb0EEEJSH_NS5_IJNSS_ISE_SB_EENSS_ISG_SB_EEEEESI_SJ_SI_SJ_NS1C_6fusion15FusionCallbacksIS1G_NS1K_17LinearCombinationISI_fSI_fLNS_15FloatRoundStyleE2EEESH_S1J_JEEENS4_5SM1004TMEM4LOAD26SM100_TMEM_LOAD_32dp32b32xESZ_S19_NS4_39AutoVectorizingCopyWithAssumedAlignmentILi128EEENS4_14SM90_TMA_STOREES19_S1V_S1V_EEEvvEEEEvNT_6ParamsE --------------------------
	.section	.nv.info._ZN7cutlass13device_kernelINS_4gemm6kernel13GemmUniversalIN4cute5tupleIJiiiiEEENS1_10collective13CollectiveMmaINS1_35MainloopSm100TmaUmmaWarpSpecializedILi4ELi2ELi4ENS5_IJNS4_1CILi1EEESB_SB_EEEEENS5_IJNSA_ILi128EEENSA_ILi64EEENSA_ILi32EEEEEENS_10bfloat16_tENS5_IJlSB_lEEESI_SJ_NS4_8TiledMMAINS4_8MMA_AtomIJNS4_20SM100_MMA_F16BF16_SSISI_SI_fLi128ELi64ELNS4_4UMMA5MajorE0ELSO_0ELNSN_7ScaleInE0ELSP_0EEEEEENS4_6LayoutISC_NS5_IJNSA_ILi0EEEST_ST_EEEEENS5_IJNS4_10UnderscoreESW_SW_EEEEENS4_13SM90_TMA_LOADENS4_14ComposedLayoutINS4_7SwizzleILi2ELi4ELi3EEENS4_18smem_ptr_flag_bitsILi16EEENSS_INS5_IJNSA_ILi8EEESG_EEENS5_IJSG_SB_EEEEEEEvNS4_8identityESZ_S19_vS1A_EENS_8epilogue10collective18CollectiveEpilogueINS1C_23Sm100TmaWarpSpecializedILi3ELi2ELi32ELb1ELb0EEEJSH_NS5_IJNSS_ISE_SB_EENSS_ISG_SB_EEEEESI_SJ_SI_SJ_NS1C_6fusion15FusionCallbacksIS1G_NS1K_17LinearCombinationISI_fSI_fLNS_15FloatRoundStyleE2EEESH_S1J_JEEENS4_5SM1004TMEM4LOAD26SM100_TMEM_LOAD_32dp32b32xESZ_S19_NS4_39AutoVectorizingCopyWithAssumedAlignmentILi128EEENS4_14SM90_TMA_STOREES19_S1V_S1V_EEEvvEEEEvNT_6ParamsE,"",@"SHT_CUDA_INFO"
	.sectionflags	@""
	.align	4


	//----- nvinfo : EIATTR_CUDA_API_VERSION
	.align		4
        /*0000*/ 	.byte	0x04, 0x37
        /*0002*/ 	.short	(.L_31 - .L_30)
.L_30:
        /*0004*/ 	.word	0x00000082


	//----- nvinfo : EIATTR_KPARAM_INFO
	.align		4
.L_31:
        /*0008*/ 	.byte	0x04, 0x17
        /*000a*/ 	.short	(.L_33 - .L_32)
.L_32:
        /*000c*/ 	.word	0x00000000
        /*0010*/ 	.short	0x0000
        /*0012*/ 	.short	0x0000
        /*0014*/ 	.byte	0x00, 0xf0, 0x01, 0x20


	//----- nvinfo : EIATTR_AT_ENTRY_FRAGMENTS
	.align		4
.L_33:
        /*0018*/ 	.byte	0x04, 0x4f
        /*001a*/ 	.short	(.L_35 - .L_34)


	//   ....[0]....
.L_34:
        /*001c*/ 	.word	0x00000006


	//----- nvinfo : EIATTR_RESERVED_SMEM_USED
	.align		4
.L_35:
        /*0020*/ 	.byte	0x01, 0x41
	.zero		2


	//----- nvinfo : EIATTR_SPARSE_MMA_MASK
	.align		4
        /*0024*/ 	.byte	0x03, 0x50
        /*0026*/ 	.short	0x0000


	//----- nvinfo : EIATTR_TCGEN05_1CTA_USED
	.align		4
        /*0028*/ 	.byte	0x01, 0x51
	.zero		2


	//----- nvinfo : EIATTR_MAXREG_COUNT
	.align		4
        /*002c*/ 	.byte	0x03, 0x1b
        /*002e*/ 	.short	0x00ff


	//----- nvinfo : EIATTR_NUM_BARRIERS
	.align		4
        /*0030*/ 	.byte	0x02, 0x4c
        /*0032*/ 	.byte	0x07
	.zero		1


	//----- nvinfo : EIATTR_EXTERNS
	.align		4
        /*0034*/ 	.byte	0x04, 0x0f
        /*0036*/ 	.short	(.L_37 - .L_36)


	//   ....[0]....
	.align		4
.L_36:
        /*0038*/ 	.word	index@(__assertfail)


	//----- nvinfo : EIATTR_MERCURY_ISA_VERSION
	.align		4
.L_37:
        /*003c*/ 	.byte	0x03, 0x5f
        /*003e*/ 	.short	0x0101


	//----- nvinfo : EIATTR_INT_WARP_WIDE_INSTR_OFFSETS
	.align		4
        /*0040*/ 	.byte	0x04, 0x31
        /*0042*/ 	.short	(.L_39 - .L_38)


	//   ....[0]....
.L_38:
        /*0044*/ 	.word	0x00001dc0


	//   ....[1]....
        /*0048*/ 	.word	0x00003720


	//   ....[2]....
        /*004c*/ 	.word	0x00003750


	//   ....[3]....
        /*0050*/ 	.word	0x000037a0


	//   ....[4]....
        /*0054*/ 	.word	0x00004090


	//   ....[5]....
        /*0058*/ 	.word	0x000040b0


	//   ....[6]....
        /*005c*/ 	.word	0x00004380


	//   ....[7]....
        /*0060*/ 	.word	0x000044b0


	//----- nvinfo : EIATTR_COOP_GROUP_MASK_REGIDS
	.align		4
.L_39:
        /*0064*/ 	.byte	0x04, 0x29
        /*0066*/ 	.short	(.L_41 - .L_40)


	//   ....[0]....
.L_40:
        /*0068*/ 	.word	0xffffffff


	//   ....[1]....
        /*006c*/ 	.word	0xffffffff


	//   ....[2]....
        /*0070*/ 	.word	0xffffffff


	//   ....[3]....
        /*0074*/ 	.word	0xffffffff


	//   ....[4]....
        /*0078*/ 	.word	0xffffffff


	//   ....[5]....
        /*007c*/ 	.word	0xffffffff


	//   ....[6]....
        /*0080*/ 	.word	0xffffffff


	//   ....[7]....
        /*0084*/ 	.word	0xffffffff


	//   ....[8]....
        /*0088*/ 	.word	0xffffffff


	//   ....[9]....
        /*008c*/ 	.word	0xffffffff


	//   ....[10]....
        /*0090*/ 	.word	0xffffffff


	//   ....[11]....
        /*0094*/ 	.word	0xffffffff


	//   ....[12]....
        /*0098*/ 	.word	0xffffffff


	//----- nvinfo : EIATTR_COOP_GROUP_INSTR_OFFSETS
	.align		4
.L_41:
        /*009c*/ 	.byte	0x04, 0x28
        /*009e*/ 	.short	(.L_43 - .L_42)


	//   ....[0]....
.L_42:
        /*00a0*/ 	.word	0x00000090


	//   ....[1]....
        /*00a4*/ 	.word	0x000004d0


	//   ....[2]....
        /*00a8*/ 	.word	0x00000640


	//   ....[3]....
        /*00ac*/ 	.word	0x000007c0


	//   ....[4]....
        /*00b0*/ 	.word	0x000008c0


	//   ....[5]....
        /*00b4*/ 	.word	0x00000a30


	//   ....[6]....
        /*00b8*/ 	.word	0x00000bd0


	//   ....[7]....
        /*00bc*/ 	.word	0x00001ca0


	//   ....[8]....
        /*00c0*/ 	.word	0x00002a80


	//   ....[9]....
        /*00c4*/ 	.word	0x00002c90


	//   ....[10]....
        /*00c8*/ 	.word	0x00002cc0


	//   ....[11]....
        /*00cc*/ 	.word	0x00003610


	//   ....[12]....
        /*00d0*/ 	.word	0x00003840


	//----- nvinfo : EIATTR_VRC_CTA_INIT_COUNT
	.align		4
.L_43:
        /*00d4*/ 	.byte	0x02, 0x4a
        /*00d6*/ 	.byte	0x80
	.zero		1


	//----- nvinfo : EIATTR_SYSCALL_OFFSETS
	.align		4
        /*00d8*/ 	.byte	0x04, 0x46
        /*00da*/ 	.short	(.L_45 - .L_44)


	//   ....[0]....
.L_44:
        /*00dc*/ 	.word	0x00005060


	//   ....[1]....
        /*00e0*/ 	.word	0x00005150


	//   ....[2]....
        /*00e4*/ 	.word	0x00005990


	//   ....[3]....
        /*00e8*/ 	.word	0x00006640


	//----- nvinfo : EIATTR_MBARRIER_INSTR_OFFSETS
	.align		4
.L_45:
        /*00ec*/ 	.byte	0x04, 0x39
        /*00ee*/ 	.short	(.L_47 - .L_46)


	//   ....[0]....
.L_46:
        /*00f0*/ 	.word	0x000005b0
        /*00f4*/ 	.word	0x000000ff
        /*00f8*/ 	.word	0x00000000
        /*00fc*/ 	.short	0x0100
        /*00fe*/ 	.byte	0x05
	.zero		1


	//   ....[1]....
        /*0100*/ 	.word	0x000005c0
        /*0104*/ 	.word	0x000000ff
        /*0108*/ 	.word	0x00000020
        /*010c*/ 	.short	0x0100
        /*010e*/ 	.byte	0x05
	.zero		1


	//   ....[2]....
        /*0110*/ 	.word	0x000005d0
        /*0114*/ 	.word	0x000000ff
        /*0118*/ 	.word	0x00000008
        /*011c*/ 	.short	0x0100
        /*011e*/ 	.byte	0x05
	.zero		1


	//   ....[3]....
        /*0120*/ 	.word	0x000005e0
        /*0124*/ 	.word	0x000000ff
        /*0128*/ 	.word	0x00000028
        /*012c*/ 	.short	0x0100
        /*012e*/ 	.byte	0x05
	.zero		1


	//   ....[4]....
        /*0130*/ 	.word	0x000005f0
        /*0134*/ 	.word	0x000000ff
        /*0138*/ 	.word	0x00000010
        /*013c*/ 	.short	0x0100
        /*013e*/ 	.byte	0x05
	.zero		1


	//   ....[5]....
        /*0140*/ 	.word	0x00000600
        /*0144*/ 	.word	0x000000ff
        /*0148*/ 	.word	0x00000030
        /*014c*/ 	.short	0x0100
        /*014e*/ 	.byte	0x05
	.zero		1


	//   ....[6]....
        /*0150*/ 	.word	0x00000610
        /*0154*/ 	.word	0x000000ff
        /*0158*/ 	.word	0x00000018
        /*015c*/ 	.short	0x0100
        /*015e*/ 	.byte	0x05
	.zero		1


	//   ....[7]....
        /*0160*/ 	.word	0x00000620
        /*0164*/ 	.word	0x000000ff
        /*0168*/ 	.word	0x00000038
        /*016c*/ 	.short	0x0100
        /*016e*/ 	.byte	0x05
	.zero		1


	//   ....[8]....
        /*0170*/ 	.word	0x00000750
        /*0174*/ 	.word	0x000000ff
        /*0178*/ 	.word	0x00000040
        /*017c*/ 	.short	0x0100
        /*017e*/ 	.byte	0x07
	.zero		1


	//   ....[9]....
        /*0180*/ 	.word	0x00000760
        /*0184*/ 	.word	0x000000ff
        /*0188*/ 	.word	0x00000058
        /*018c*/ 	.short	0x0100
        /*018e*/ 	.byte	0x07
	.zero		1


	//   ....[10]....
        /*0190*/ 	.word	0x00000770
        /*0194*/ 	.word	0x000000ff
        /*0198*/ 	.word	0x00000048
        /*019c*/ 	.short	0x0100
        /*019e*/ 	.byte	0x07
	.zero		1


	//   ....[11]....
        /*01a0*/ 	.word	0x00000780
        /*01a4*/ 	.word	0x000000ff
        /*01a8*/ 	.word	0x00000060
        /*01ac*/ 	.short	0x0100
        /*01ae*/ 	.byte	0x07
	.zero		1


	//   ....[12]....
        /*01b0*/ 	.word	0x00000790
        /*01b4*/ 	.word	0x000000ff
        /*01b8*/ 	.word	0x00000050
        /*01bc*/ 	.short	0x0100
        /*01be*/ 	.byte	0x07
	.zero		1


	//   ....[13]....
        /*01c0*/ 	.word	0x000007a0
        /*01c4*/ 	.word	0x000000ff
        /*01c8*/ 	.word	0x00000068
        /*01cc*/ 	.short	0x0100
        /*01ce*/ 	.byte	0x07
	.zero		1


	//   ....[14]....
        /*01d0*/ 	.word	0x00000890
        /*01d4*/ 	.word	0x000000ff
        /*01d8*/ 	.word	0x00000070
        /*01dc*/ 	.short	0x0100
        /*01de*/ 	.byte	0x05
	.zero		1


	//   ....[15]....
        /*01e0*/ 	.word	0x000008a0
        /*01e4*/ 	.word	0x000000ff
        /*01e8*/ 	.word	0x00000078
        /*01ec*/ 	.short	0x0100
        /*01ee*/ 	.byte	0x05
	.zero		1


	//   ....[16]....
        /*01f0*/ 	.word	0x000009e0
        /*01f4*/ 	.word	0x000000ff
        /*01f8*/ 	.word	0x00000080
        /*01fc*/ 	.short	0x0100
        /*01fe*/ 	.byte	0x05
	.zero		1


	//   ....[17]....
        /*0200*/ 	.word	0x000009f0
        /*0204*/ 	.word	0x000000ff
        /*0208*/ 	.word	0x00000090
        /*020c*/ 	.short	0x0100
        /*020e*/ 	.byte	0x05
	.zero		1


	//   ....[18]....
        /*0210*/ 	.word	0x00000a00
        /*0214*/ 	.word	0x000000ff
        /*0218*/ 	.word	0x00000088
        /*021c*/ 	.short	0x0100
        /*021e*/ 	.byte	0x05
	.zero		1


	//   ....[19]....
        /*0220*/ 	.word	0x00000a10
        /*0224*/ 	.word	0x000000ff
        /*0228*/ 	.word	0x00000098
        /*022c*/ 	.short	0x0100
        /*022e*/ 	.byte	0x05
	.zero		1


	//   ....[20]....
        /*0230*/ 	.word	0x00000b40
        /*0234*/ 	.word	0x000000ff
        /*0238*/ 	.word	0x000000a0
        /*023c*/ 	.short	0x0100
        /*023e*/ 	.byte	0x07
	.zero		1


	//   ....[21]....
        /*0240*/ 	.word	0x00000b50
        /*0244*/ 	.word	0x000000ff
        /*0248*/ 	.word	0x000000c0
        /*024c*/ 	.short	0x0100
        /*024e*/ 	.byte	0x07
	.zero		1


	//   ....[22]....
        /*0250*/ 	.word	0x00000b60
        /*0254*/ 	.word	0x000000ff
        /*0258*/ 	.word	0x000000a8
        /*025c*/ 	.short	0x0100
        /*025e*/ 	.byte	0x07
	.zero		1


	//   ....[23]....
        /*0260*/ 	.word	0x00000b70
        /*0264*/ 	.word	0x000000ff
        /*0268*/ 	.word	0x000000c8
        /*026c*/ 	.short	0x0100
        /*026e*/ 	.byte	0x07
	.zero		1


	//   ....[24]....
        /*0270*/ 	.word	0x00000b80
        /*0274*/ 	.word	0x000000ff
        /*0278*/ 	.word	0x000000b0
        /*027c*/ 	.short	0x0100
        /*027e*/ 	.byte	0x07
	.zero		1


	//   ....[25]....
        /*0280*/ 	.word	0x00000b90
        /*0284*/ 	.word	0x000000ff
        /*0288*/ 	.word	0x000000d0
        /*028c*/ 	.short	0x0100
        /*028e*/ 	.byte	0x07
	.zero		1


	//   ....[26]....
        /*0290*/ 	.word	0x00000ba0
        /*0294*/ 	.word	0x000000ff
        /*0298*/ 	.word	0x000000b8
        /*029c*/ 	.short	0x0100
        /*029e*/ 	.byte	0x07
	.zero		1


	//   ....[27]....
        /*02a0*/ 	.word	0x00000bb0
        /*02a4*/ 	.word	0x000000ff
        /*02a8*/ 	.word	0x000000d8
        /*02ac*/ 	.short	0x0100
        /*02ae*/ 	.byte	0x07
	.zero		1


	//   ....[28]....
        /*02b0*/ 	.word	0x00000ca0
        /*02b4*/ 	.word	0x000000ff
        /*02b8*/ 	.word	0x000000e0
        /*02bc*/ 	.short	0x0100
        /*02be*/ 	.byte	0x05
	.zero		1


	//   ....[29]....
        /*02c0*/ 	.word	0x00000cb0
        /*02c4*/ 	.word	0x000000ff
        /*02c8*/ 	.word	0x000000f0
        /*02cc*/ 	.short	0x0100
        /*02ce*/ 	.byte	0x05
	.zero		1


	//   ....[30]....
        /*02d0*/ 	.word	0x00000cc0
        /*02d4*/ 	.word	0x000000ff
        /*02d8*/ 	.word	0x000000e8
        /*02dc*/ 	.short	0x0100
        /*02de*/ 	.byte	0x05
	.zero		1


	//   ....[31]....
        /*02e0*/ 	.word	0x00000cd0
        /*02e4*/ 	.word	0x000000ff
        /*02e8*/ 	.word	0x000000f8
        /*02ec*/ 	.short	0x0100
        /*02ee*/ 	.byte	0x05
	.zero		1


	//   ....[32]....
        /*02f0*/ 	.word	0x000015a0
        /*02f4*/ 	.word	0x00000002
        /*02f8*/ 	.word	0x000000f0
        /*02fc*/ 	.short	0x010a
        /*02fe*/ 	.byte	0xff
	.zero		1


	//   ....[33]....
        /*0300*/ 	.word	0x000015d0
        /*0304*/ 	.word	0x00000002
        /*0308*/ 	.word	0x000000e0
        /*030c*/ 	.short	0x0101
        /*030e*/ 	.byte	0xff
	.zero		1


	//   ....[34]....
        /*0310*/ 	.word	0x000016a0
        /*0314*/ 	.word	0x000000ff
        /*0318*/ 	.word	0x00000020
        /*031c*/ 	.short	0x010a
        /*031e*/ 	.byte	0x08
	.zero		1


	//   ....[35]....
        /*0320*/ 	.word	0x00001740
        /*0324*/ 	.word	0x000000ff
        /*0328*/ 	.word	0x00000020
        /*032c*/ 	.short	0x010a
        /*032e*/ 	.byte	0x21
	.zero		1


	//   ....[36]....
        /*0330*/ 	.word	0x00001890
        /*0334*/ 	.word	0x000000ff
        /*0338*/ 	.word	0x00000020
        /*033c*/ 	.short	0x010a
        /*033e*/ 	.byte	0x08
	.zero		1


	//   ....[37]....
        /*0340*/ 	.word	0x000019a0
        /*0344*/ 	.word	0x000000ff
        /*0348*/ 	.word	0x00000078
        /*034c*/ 	.short	0x0101
        /*034e*/ 	.byte	0x04
	.zero		1


	//   ....[38]....
        /*0350*/ 	.word	0x000019c0
        /*0354*/ 	.word	0x000000ff
        /*0358*/ 	.word	0x00000020
        /*035c*/ 	.short	0x010a
        /*035e*/ 	.byte	0x08
	.zero		1


	//   ....[39]....
        /*0360*/ 	.word	0x00001a40
        /*0364*/ 	.word	0x000000ff
        /*0368*/ 	.word	0x00000020
        /*036c*/ 	.short	0x010a
        /*036e*/ 	.byte	0x11
	.zero		1


	//   ....[40]....
        /*0370*/ 	.word	0x00001b90
        /*0374*/ 	.word	0x000000ff
        /*0378*/ 	.word	0x00000020
        /*037c*/ 	.short	0x010a
        /*037e*/ 	.byte	0x08
	.zero		1


	//   ....[41]....
        /*0380*/ 	.word	0x00001cd0
        /*0384*/ 	.word	0x00000002
        /*0388*/ 	.word	0x00000080
        /*038c*/ 	.short	0x010a
        /*038e*/ 	.byte	0xff
	.zero		1


	//   ....[42]....
        /*0390*/ 	.word	0x00001d90
        /*0394*/ 	.word	0x00000002
        /*0398*/ 	.word	0x00000000
        /*039c*/ 	.short	0x0101
        /*039e*/ 	.byte	0xff
	.zero		1


	//   ....[43]....
        /*03a0*/ 	.word	0x000022f0
        /*03a4*/ 	.word	0x000000ff
        /*03a8*/ 	.word	0x00000000
        /*03ac*/ 	.short	0x010a
        /*03ae*/ 	.byte	0x05
	.zero		1


	//   ....[44]....
        /*03b0*/ 	.word	0x00002380
        /*03b4*/ 	.word	0x000000ff
        /*03b8*/ 	.word	0x00000000
        /*03bc*/ 	.short	0x010a
        /*03be*/ 	.byte	0x05
	.zero		1


	//   ....[45]....
        /*03c0*/ 	.word	0x00002410
        /*03c4*/ 	.word	0x000000ff
        /*03c8*/ 	.word	0x00000000
        /*03cc*/ 	.short	0x010a
        /*03ce*/ 	.byte	0x05
	.zero		1


	//   ....[46]....
        /*03d0*/ 	.word	0x000024b0
        /*03d4*/ 	.word	0x00000000
        /*03d8*/ 	.word	0x00000000
        /*03dc*/ 	.short	0x010a
        /*03de*/ 	.byte	0xff
	.zero		1


	//   ....[47]....
        /*03e0*/ 	.word	0x000025d0
        /*03e4*/ 	.word	0x00000000
        /*03e8*/ 	.word	0x000000e0
        /*03ec*/ 	.short	0x010a
        /*03ee*/ 	.byte	0xff
	.zero		1


	//   ....[48]....
        /*03f0*/ 	.word	0x00002640
        /*03f4*/ 	.word	0x00000000
        /*03f8*/ 	.word	0x00000000
        /*03fc*/ 	.short	0x0101
        /*03fe*/ 	.byte	0xff
	.zero		1


	//   ....[49]....
        /*0400*/ 	.word	0x00002660
        /*0404*/ 	.word	0x000000ff
        /*0408*/ 	.word	0x00000090
        /*040c*/ 	.short	0x010a
        /*040e*/ 	.byte	0x05
	.zero		1


	//   ....[50]....
        /*0410*/ 	.word	0x00002780
        /*0414*/ 	.word	0x00000000
        /*0418*/ 	.word	0x00000080
        /*041c*/ 	.short	0x010a
        /*041e*/ 	.byte	0xff
	.zero		1


	//   ....[51]....
        /*0420*/ 	.word	0x00002880
        /*0424*/ 	.word	0x00000000
        /*0428*/ 	.word	0x00000000
        /*042c*/ 	.short	0x0101
        /*042e*/ 	.byte	0xff
	.zero		1


	//   ....[52]....
        /*0430*/ 	.word	0x00002910
        /*0434*/ 	.word	0x000000ff
        /*0438*/ 	.word	0x00000090
        /*043c*/ 	.short	0x0106
        /*043e*/ 	.byte	0x05
	.zero		1


	//   ....[53]....
        /*0440*/ 	.word	0x00002930
        /*0444*/ 	.word	0x000000ff
        /*0448*/ 	.word	0x00000090
        /*044c*/ 	.short	0x010a
        /*044e*/ 	.byte	0x05
	.zero		1


	//   ....[54]....
        /*0450*/ 	.word	0x000029c0
        /*0454*/ 	.word	0x000000ff
        /*0458*/ 	.word	0x00000090
        /*045c*/ 	.short	0x0106
        /*045e*/ 	.byte	0x04
	.zero		1


	//   ....[55]....
        /*0460*/ 	.word	0x00002a00
        /*0464*/ 	.word	0x00000000
        /*0468*/ 	.word	0x00000090
        /*046c*/ 	.short	0x010a
        /*046e*/ 	.byte	0xff
	.zero		1


	//   ....[56]....
        /*0470*/ 	.word	0x00002f00
        /*0474*/ 	.word	0x00000000
        /*0478*/ 	.word	0x00000080
        /*047c*/ 	.short	0x010a
        /*047e*/ 	.byte	0xff
	.zero		1


	//   ....[57]....
        /*0480*/ 	.word	0x00003010
        /*0484*/ 	.word	0x00000003
        /*0488*/ 	.word	0x00000000
        /*048c*/ 	.short	0x0101
        /*048e*/ 	.byte	0xff
	.zero		1


	//   ....[58]....
        /*0490*/ 	.word	0x00003020
        /*0494*/ 	.word	0x000000ff
        /*0498*/ 	.word	0x00000000
        /*049c*/ 	.short	0x010a
        /*049e*/ 	.byte	0x04
	.zero		1


	//   ....[59]....
        /*04a0*/ 	.word	0x00003040
        /*04a4*/ 	.word	0x000000ff
        /*04a8*/ 	.word	0x000000c0
        /*04ac*/ 	.short	0x010a
        /*04ae*/ 	.byte	0x08
	.zero		1


	//   ....[60]....
        /*04b0*/ 	.word	0x00003110
        /*04b4*/ 	.word	0x000000ff
        /*04b8*/ 	.word	0x00000000
        /*04bc*/ 	.short	0x010a
        /*04be*/ 	.byte	0x07
	.zero		1


	//   ....[61]....
        /*04c0*/ 	.word	0x00003250
        /*04c4*/ 	.word	0x000000ff
        /*04c8*/ 	.word	0x00000000
        /*04cc*/ 	.short	0x010a
        /*04ce*/ 	.byte	0x04
	.zero		1


	//   ....[62]....
        /*04d0*/ 	.word	0x00003440
        /*04d4*/ 	.word	0x000000ff
        /*04d8*/ 	.word	0x00000000
        /*04dc*/ 	.short	0x010a
        /*04de*/ 	.byte	0x05
	.zero		1


	//   ....[63]....
        /*04e0*/ 	.word	0x000034d0
        /*04e4*/ 	.word	0x000000ff
        /*04e8*/ 	.word	0x00000000
        /*04ec*/ 	.short	0x010a
        /*04ee*/ 	.byte	0x05
	.zero		1


	//   ....[64]....
        /*04f0*/ 	.word	0x00003560
        /*04f4*/ 	.word	0x000000ff
        /*04f8*/ 	.word	0x00000000
        /*04fc*/ 	.short	0x010a
        /*04fe*/ 	.byte	0x05
	.zero		1


	//   ....[65]....
        /*0500*/ 	.word	0x000035f0
        /*0504*/ 	.word	0x000000ff
        /*0508*/ 	.word	0x00000000
        /*050c*/ 	.short	0x010a
        /*050e*/ 	.byte	0x07
	.zero		1


	//   ....[66]....
        /*0510*/ 	.word	0x00003a30
        /*0514*/ 	.word	0x00000000
        /*0518*/ 	.word	0x00000080
        /*051c*/ 	.short	0x010a
        /*051e*/ 	.byte	0xff
	.zero		1


	//   ....[67]....
        /*0520*/ 	.word	0x00003af0
        /*0524*/ 	.word	0x00000000
        /*0528*/ 	.word	0x00000000
        /*052c*/ 	.short	0x0101
        /*052e*/ 	.byte	0xff
	.zero		1


	//   ....[68]....
        /*0530*/ 	.word	0x00003e10
        /*0534*/ 	.word	0x000000ff
        /*0538*/ 	.word	0x00000078
        /*053c*/ 	.short	0x010a
        /*053e*/ 	.byte	0x07
	.zero		1


	//   ....[69]....
        /*0540*/ 	.word	0x00004030
        /*0544*/ 	.word	0x000000ff
        /*0548*/ 	.word	0x00000058
        /*054c*/ 	.short	0x010a
        /*054e*/ 	.byte	0x0f
	.zero		1


	//   ....[70]....
        /*0550*/ 	.word	0x00004230
        /*0554*/ 	.word	0x000000ff
        /*0558*/ 	.word	0x00000040
        /*055c*/ 	.short	0x010b
        /*055e*/ 	.byte	0x0f
	.zero		1


	//   ....[71]....
        /*0560*/ 	.word	0x00004280
        /*0564*/ 	.word	0x000000ff
        /*0568*/ 	.word	0x00000000
        /*056c*/ 	.short	0x0101
        /*056e*/ 	.byte	0x10
	.zero		1


	//   ....[72]....
        /*0570*/ 	.word	0x000042c0
        /*0574*/ 	.word	0x000000ff
        /*0578*/ 	.word	0x00000058
        /*057c*/ 	.short	0x010a
        /*057e*/ 	.byte	0x0d
	.zero		1


	//   ....[73]....
        /*0580*/ 	.word	0x00004500
        /*0584*/ 	.word	0x000000ff
        /*0588*/ 	.word	0x00000040
        /*058c*/ 	.short	0x010b
        /*058e*/ 	.byte	0x0d
	.zero		1


	//   ....[74]....
        /*0590*/ 	.word	0x00004570
        /*0594*/ 	.word	0x000000ff
        /*0598*/ 	.word	0x00000000
        /*059c*/ 	.short	0x0101
        /*059e*/ 	.byte	0x0f
	.zero		1


	//   ....[75]....
        /*05a0*/ 	.word	0x000045c0
        /*05a4*/ 	.word	0x000000ff
        /*05a8*/ 	.word	0x00000000
        /*05ac*/ 	.short	0x010a
        /*05ae*/ 	.byte	0x04
	.zero		1


	//   ....[76]....
        /*05b0*/ 	.word	0x00004650
        /*05b4*/ 	.word	0x000000ff
        /*05b8*/ 	.word	0x00000000
        /*05bc*/ 	.short	0x010a
        /*05be*/ 	.byte	0x04
	.zero		1


	//   ....[77]....
        /*05c0*/ 	.word	0x000046f0
        /*05c4*/ 	.word	0x00000000
        /*05c8*/ 	.word	0x00000000
        /*05cc*/ 	.short	0x010a
        /*05ce*/ 	.byte	0xff
	.zero		1


	//   ....[78]....
        /*05d0*/ 	.word	0x00004a30
        /*05d4*/ 	.word	0x00000000
        /*05d8*/ 	.word	0x00000080
        /*05dc*/ 	.short	0x010a
        /*05de*/ 	.byte	0xff
	.zero		1


	//   ....[79]....
        /*05e0*/ 	.word	0x00004b40
        /*05e4*/ 	.word	0x00000000
        /*05e8*/ 	.word	0x00000000
        /*05ec*/ 	.short	0x0101
        /*05ee*/ 	.byte	0xff
	.zero		1


	//   ....[80]....
        /*05f0*/ 	.word	0x000055e0
        /*05f4*/ 	.word	0x00000000
        /*05f8*/ 	.word	0x00000040
        /*05fc*/ 	.short	0x010a
        /*05fe*/ 	.byte	0xff
	.zero		1


	//   ....[81]....
        /*0600*/ 	.word	0x00005650
        /*0604*/ 	.word	0x00000049
        /*0608*/ 	.word	0x000000a0
        /*060c*/ 	.short	0x010a
        /*060e*/ 	.byte	0xff
	.zero		1


	//   ....[82]....
        /*0610*/ 	.word	0x00005740
        /*0614*/ 	.word	0x00000000
        /*0618*/ 	.word	0x00000040
        /*061c*/ 	.short	0x010a
        /*061e*/ 	.byte	0xff
	.zero		1


	//   ....[83]....
        /*0620*/ 	.word	0x00005870
        /*0624*/ 	.word	0x00000049
        /*0628*/ 	.word	0x000000a0
        /*062c*/ 	.short	0x010a
        /*062e*/ 	.byte	0xff
	.zero		1


	//   ....[84]....
        /*0630*/ 	.word	0x00006380
        /*0634*/ 	.word	0x00000000
        /*0638*/ 	.word	0x00000000
        /*063c*/ 	.short	0x0101
        /*063e*/ 	.byte	0xff
	.zero		1


	//   ....[85]....
        /*0640*/ 	.word	0x00006390
        /*0644*/ 	.word	0x00000002
        /*0648*/ 	.word	0x00000040
        /*064c*/ 	.short	0x010a
        /*064e*/ 	.byte	0xff
	.zero		1


	//   ....[86]....
        /*0650*/ 	.word	0x00006460
        /*0654*/ 	.word	0x00000002
        /*0658*/ 	.word	0x00000040
        /*065c*/ 	.short	0x010a
        /*065e*/ 	.byte	0xff
	.zero		1


	//   ....[87]....
        /*0660*/ 	.word	0x000067d0
        /*0664*/ 	.word	0x000000ff
        /*0668*/ 	.word	0x00000000
        /*066c*/ 	.short	0x0101
        /*066e*/ 	.byte	0x05
	.zero		1


	//   ....[88]....
        /*0670*/ 	.word	0x00007100
        /*0674*/ 	.word	0x00000000
        /*0678*/ 	.word	0x00000000
        /*067c*/ 	.short	0x0101
        /*067e*/ 	.byte	0xff
	.zero		1


	//   ....[89]....
        /*0680*/ 	.word	0x00007370
        /*0684*/ 	.word	0x000000ff
        /*0688*/ 	.word	0x00000000
        /*068c*/ 	.short	0x0101
        /*068e*/ 	.byte	0x04
	.zero		1


	//   ....[90]....
        /*0690*/ 	.word	0x00007390
        /*0694*/ 	.word	0x00000002
        /*0698*/ 	.word	0x000000f0
        /*069c*/ 	.short	0x010a
        /*069e*/ 	.byte	0xff
	.zero		1


	//   ....[91]....
        /*06a0*/ 	.word	0x000073f0
        /*06a4*/ 	.word	0x00000002
        /*06a8*/ 	.word	0x00000020
        /*06ac*/ 	.short	0x010a
        /*06ae*/ 	.byte	0xff
	.zero		1


	//   ....[92]....
        /*06b0*/ 	.word	0x00007450
        /*06b4*/ 	.word	0x00000002
        /*06b8*/ 	.word	0x00000020
        /*06bc*/ 	.short	0x010a
        /*06be*/ 	.byte	0xff
	.zero		1


	//   ....[93]....
        /*06c0*/ 	.word	0x000074a0
        /*06c4*/ 	.word	0x00000002
        /*06c8*/ 	.word	0x00000080
        /*06cc*/ 	.short	0x010a
        /*06ce*/ 	.byte	0xff
	.zero		1


	//   ....[94]....
        /*06d0*/ 	.word	0x00007500
        /*06d4*/ 	.word	0x00000000
        /*06d8*/ 	.word	0x00000000
        /*06dc*/ 	.short	0x010a
        /*06de*/ 	.byte	0xff
	.zero		1


	//   ....[95]....
        /*06e0*/ 	.word	0x00007560
        /*06e4*/ 	.word	0x00000000
        /*06e8*/ 	.word	0x00000000
        /*06ec*/ 	.short	0x010a
        /*06ee*/ 	.byte	0xff
	.zero		1


	//   ....[96]....
        /*06f0*/ 	.word	0x000075c0
        /*06f4*/ 	.word	0x00000000
        /*06f8*/ 	.word	0x00000000
        /*06fc*/ 	.short	0x010a
        /*06fe*/ 	.byte	0xff
	.zero		1


	//   ....[97]....
        /*0700*/ 	.word	0x00007610
        /*0704*/ 	.word	0x00000000
        /*0708*/ 	.word	0x000000e0
        /*070c*/ 	.short	0x010a
        /*070e*/ 	.byte	0xff
	.zero		1


	//   ....[98]....
        /*0710*/ 	.word	0x00007670
        /*0714*/ 	.word	0x00000000
        /*0718*/ 	.word	0x00000090
        /*071c*/ 	.short	0x010a
        /*071e*/ 	.byte	0xff
	.zero		1


	//   ....[99]....
        /*0720*/ 	.word	0x000076c0
        /*0724*/ 	.word	0x00000000
        /*0728*/ 	.word	0x00000080
        /*072c*/ 	.short	0x010a
        /*072e*/ 	.byte	0xff
	.zero		1


	//   ....[100]....
        /*0730*/ 	.word	0x00007720
        /*0734*/ 	.word	0x00000000
        /*0738*/ 	.word	0x00000090
        /*073c*/ 	.short	0x010a
        /*073e*/ 	.byte	0xff
	.zero		1


	//   ....[101]....
        /*0740*/ 	.word	0x00007770
        /*0744*/ 	.word	0x00000000
        /*0748*/ 	.word	0x00000080
        /*074c*/ 	.short	0x010a
        /*074e*/ 	.byte	0xff
	.zero		1


	//   ....[102]....
        /*0750*/ 	.word	0x000077d0
        /*0754*/ 	.word	0x00000002
        /*0758*/ 	.word	0x000000c0
        /*075c*/ 	.short	0x010a
        /*075e*/ 	.byte	0xff
	.zero		1


	//   ....[103]....
        /*0760*/ 	.word	0x00007830
        /*0764*/ 	.word	0x00000000
        /*0768*/ 	.word	0x00000000
        /*076c*/ 	.short	0x010a
        /*076e*/ 	.byte	0xff
	.zero		1


	//   ....[104]....
        /*0770*/ 	.word	0x00007890
        /*0774*/ 	.word	0x00000000
        /*0778*/ 	.word	0x00000000
        /*077c*/ 	.short	0x010a
        /*077e*/ 	.byte	0xff
	.zero		1


	//   ....[105]....
        /*0780*/ 	.word	0x000078f0
        /*0784*/ 	.word	0x00000000
        /*0788*/ 	.word	0x00000000
        /*078c*/ 	.short	0x010a
        /*078e*/ 	.byte	0xff
	.zero		1


	//   ....[106]....
        /*0790*/ 	.word	0x00007950
        /*0794*/ 	.word	0x00000000
        /*0798*/ 	.word	0x00000000
        /*079c*/ 	.short	0x010a
        /*079e*/ 	.byte	0xff
	.zero		1


	//   ....[107]....
        /*07a0*/ 	.word	0x000079b0
        /*07a4*/ 	.word	0x00000000
        /*07a8*/ 	.word	0x00000000
        /*07ac*/ 	.short	0x010a
        /*07ae*/ 	.byte	0xff
	.zero		1


	//   ....[108]....
        /*07b0*/ 	.word	0x00007a00
        /*07b4*/ 	.word	0x00000000
        /*07b8*/ 	.word	0x00000080
        /*07bc*/ 	.short	0x010a
        /*07be*/ 	.byte	0xff
	.zero		1


	//   ....[109]....
        /*07c0*/ 	.word	0x00007a60
        /*07c4*/ 	.word	0x00000000
        /*07c8*/ 	.word	0x00000078
        /*07cc*/ 	.short	0x010a
        /*07ce*/ 	.byte	0xff
	.zero		1


	//   ....[110]....
        /*07d0*/ 	.word	0x00007ac0
        /*07d4*/ 	.word	0x00000000
        /*07d8*/ 	.word	0x00000058
        /*07dc*/ 	.short	0x010a
        /*07de*/ 	.byte	0xff
	.zero		1


	//   ....[111]....
        /*07e0*/ 	.word	0x00007b20
        /*07e4*/ 	.word	0x00000000
        /*07e8*/ 	.word	0x00000058
        /*07ec*/ 	.short	0x010a
        /*07ee*/ 	.byte	0xff
	.zero		1


	//   ....[112]....
        /*07f0*/ 	.word	0x00007b80
        /*07f4*/ 	.word	0x00000000
        /*07f8*/ 	.word	0x00000000
        /*07fc*/ 	.short	0x010a
        /*07fe*/ 	.byte	0xff
	.zero		1


	//   ....[113]....
        /*0800*/ 	.word	0x00007be0
        /*0804*/ 	.word	0x00000000
        /*0808*/ 	.word	0x00000000
        /*080c*/ 	.short	0x010a
        /*080e*/ 	.byte	0xff
	.zero		1


	//   ....[114]....
        /*0810*/ 	.word	0x00007c30
        /*0814*/ 	.word	0x00000000
        /*0818*/ 	.word	0x00000080
        /*081c*/ 	.short	0x010a
        /*081e*/ 	.byte	0xff
	.zero		1


	//   ....[115]....
        /*0820*/ 	.word	0x00007c80
        /*0824*/ 	.word	0x00000000
        /*0828*/ 	.word	0x00000040
        /*082c*/ 	.short	0x010a
        /*082e*/ 	.byte	0xff
	.zero		1


	//   ....[116]....
        /*0830*/ 	.word	0x00007cd0
        /*0834*/ 	.word	0x00000049
        /*0838*/ 	.word	0x000000a0
        /*083c*/ 	.short	0x010a
        /*083e*/ 	.byte	0xff
	.zero		1


	//   ....[117]....
        /*0840*/ 	.word	0x00007d20
        /*0844*/ 	.word	0x00000002
        /*0848*/ 	.word	0x00000040
        /*084c*/ 	.short	0x010a
        /*084e*/ 	.byte	0xff
	.zero		1


	//----- nvinfo : EIATTR_NUM_MBARRIERS
	.align		4
.L_47:
        /*0850*/ 	.byte	0x03, 0x38
        /*0852*/ 	.short	0x0020


	//----- nvinfo : EIATTR_EXIT_INSTR_OFFSETS
	.align		4
        /*0854*/ 	.byte	0x04, 0x1c
        /*0856*/ 	.short	(.L_49 - .L_48)


	//   ....[0]....
.L_48:
        /*0858*/ 	.word	0x000024e0


	//   ....[1]....
        /*085c*/ 	.word	0x000029d0


	//   ....[2]....
        /*0860*/ 	.word	0x00002a30


	//   ....[3]....
        /*0864*/ 	.word	0x00003850


	//   ....[4]....
        /*0868*/ 	.word	0x00004720


	//   ....[5]....
        /*086c*/ 	.word	0x00004760


	//   ....[6]....
        /*0870*/ 	.word	0x00007260


	//   ....[7]....
        /*0874*/ 	.word	0x000072e0


	//   ....[8]....
        /*0878*/ 	.word	0x00007310


	//   ....[9]....
        /*087c*/ 	.word	0x00007380


	//----- nvinfo : EIATTR_MAX_THREADS
	.align		4
.L_49:
        /*0880*/ 	.byte	0x04, 0x05
        /*0882*/ 	.short	(.L_51 - .L_50)
.L_50:
        /*0884*/ 	.word	0x00000100
        /*0888*/ 	.word	0x00000001
        /*088c*/ 	.word	0x00000001


	//----- nvinfo : EIATTR_CRS_STACK_SIZE
	.align		4
.L_51:
        /*0890*/ 	.byte	0x04, 0x1e
        /*0892*/ 	.short	(.L_53 - .L_52)
.L_52:
        /*0894*/ 	.word	0x00000000


	//----- nvinfo : EIATTR_CBANK_PARAM_SIZE
	.align		4
.L_53:
        /*0898*/ 	.byte	0x03, 0x19
        /*089a*/ 	.short	0x0800


	//----- nvinfo : EIATTR_PARAM_CBANK
	.align		4
        /*089c*/ 	.byte	0x04, 0x0a
        /*089e*/ 	.short	(.L_55 - .L_54)
	.align		4
.L_54:
        /*08a0*/ 	.word	index@(.nv.constant0._ZN7cutlass13device_kernelINS_4gemm6kernel13GemmUniversalIN4cute5tupleIJiiiiEEENS1_10collective13CollectiveMmaINS1_35MainloopSm100TmaUmmaWarpSpecializedILi4ELi2ELi4ENS5_IJNS4_1CILi1EEESB_SB_EEEEENS5_IJNSA_ILi128EEENSA_ILi64EEENSA_ILi32EEEEEENS_10bfloat16_tENS5_IJlSB_lEEESI_SJ_NS4_8TiledMMAINS4_8MMA_AtomIJNS4_20SM100_MMA_F16BF16_SSISI_SI_fLi128ELi64ELNS4_4UMMA5MajorE0ELSO_0ELNSN_7ScaleInE0ELSP_0EEEEEENS4_6LayoutISC_NS5_IJNSA_ILi0EEEST_ST_EEEEENS5_IJNS4_10UnderscoreESW_SW_EEEEENS4_13SM90_TMA_LOADENS4_14ComposedLayoutINS4_7SwizzleILi2ELi4ELi3EEENS4_18smem_ptr_flag_bitsILi16EEENSS_INS5_IJNSA_ILi8EEESG_EEENS5_IJSG_SB_EEEEEEEvNS4_8identityESZ_S19_vS1A_EENS_8epilogue10collective18CollectiveEpilogueINS1C_23Sm100TmaWarpSpecializedILi3ELi2ELi32ELb1ELb0EEEJSH_NS5_IJNSS_ISE_SB_EENSS_ISG_SB_EEEEESI_SJ_SI_SJ_NS1C_6fusion15FusionCallbacksIS1G_NS1K_17LinearCombinationISI_fSI_fLNS_15FloatRoundStyleE2EEESH_S1J_JEEENS4_5SM1004TMEM4LOAD26SM100_TMEM_LOAD_32dp32b32xESZ_S19_NS4_39AutoVectorizingCopyWithAssumedAlignmentILi128EEENS4_14SM90_TMA_STOREES19_S1V_S1V_EEEvvEEEEvNT_6ParamsE)
        /*08a4*/ 	.short	0x0380
        /*08a6*/ 	.short	0x0800


	//----- nvinfo : EIATTR_SW_WAR
	.align		4
.L_55:
        /*08a8*/ 	.byte	0x04, 0x36
        /*08aa*/ 	.short	(.L_57 - .L_56)
.L_56:
        /*08ac*/ 	.word	0x00000008
.L_57:


//--------------------- .nv.callgraph             --------------------------
	.section	.nv.callgraph,"",@"SHT_CUDA_CALLGRAPH"
	.align	4
	.sectionentsize	8
	.align		4
        /*0000*/ 	.word	0x00000000
	.align		4
        /*0004*/ 	.word	0xffffffff
	.align		4
        /*0008*/ 	.word	index@(_ZN7cutlass13device_kernelINS_4gemm6kernel13GemmUniversalIN4cute5tupleIJiiiiEEENS1_10collective13CollectiveMmaINS1_35MainloopSm100TmaUmmaWarpSpecializedILi4ELi2ELi4ENS5_IJNS4_1CILi1EEESB_SB_EEEEENS5_IJNSA_ILi128EEENSA_ILi64EEENSA_ILi32EEEEEENS_10bfloat16_tENS5_IJlSB_lEEESI_SJ_NS4_8TiledMMAINS4_8MMA_AtomIJNS4_20SM100_MMA_F16BF16_SSISI_SI_fLi128ELi64ELNS4_4UMMA5MajorE0ELSO_0ELNSN_7ScaleInE0ELSP_0EEEEEENS4_6LayoutISC_NS5_IJNSA_ILi0EEEST_ST_EEEEENS5_IJNS4_10UnderscoreESW_SW_EEEEENS4_13SM90_TMA_LOADENS4_14ComposedLayoutINS4_7SwizzleILi2ELi4ELi3EEENS4_18smem_ptr_flag_bitsILi16EEENSS_INS5_IJNSA_ILi8EEESG_EEENS5_IJSG_SB_EEEEEEEvNS4_8identityESZ_S19_vS1A_EENS_8epilogue10collective18CollectiveEpilogueINS1C_23Sm100TmaWarpSpecializedILi3ELi2ELi32ELb1ELb0EEEJSH_NS5_IJNSS_ISE_SB_EENSS_ISG_SB_EEEEESI_SJ_SI_SJ_NS1C_6fusion15FusionCallbacksIS1G_NS1K_17LinearCombinationISI_fSI_fLNS_15FloatRoundStyleE2EEESH_S1J_JEEENS4_5SM1004TMEM4LOAD26SM100_TMEM_LOAD_32dp32b32xESZ_S19_NS4_39AutoVectorizingCopyWithAssumedAlignmentILi128EEENS4_14SM90_TMA_STOREES19_S1V_S1V_EEEvvEEEEvNT_6ParamsE)
	.align		4
        /*000c*/ 	.word	index@(__assertfail)
	.align		4
        /*0010*/ 	.word	0x00000000
	.align		4
        /*0014*/ 	.word	0xfffffffe
	.align		4
        /*0018*/ 	.word	0x00000000
	.align		4
        /*001c*/ 	.word	0xfffffffd
	.align		4
        /*0020*/ 	.word	0x00000000
	.align		4
        /*0024*/ 	.word	0xfffffffc


//--------------------- .nv.constant4             --------------------------
	.section	.nv.constant4,"a",@progbits
	.align	8
	.align		8
.nv.constant4:
        /*0000*/ 	.dword	__assertfail
	.align		8
        /*0008*/ 	.dword	__unnamed_1
	.align		8
        /*0010*/ 	.dword	__unnamed_2
	.align		8
        /*0018*/ 	.dword	_ZN40_INTERNAL_72452113_4_k_cu_7ed8176d_287304cuda3std3__45__cpo5beginE
	.align		8
        /*0020*/ 	.dword	_ZN40_INTERNAL_72452113_4_k_cu_7ed8176d_287304cuda3std3__45__cpo3endE
	.align		8
        /*0028*/ 	.dword	_ZN40_INTERNAL_72452113_4_k_cu_7ed8176d_287304cuda3std3__45__cpo6cbeginE
	.align		8
        /*0030*/ 	.dword	_ZN40_INTERNAL_72452113_4_k_cu_7ed8176d_287304cuda3std3__45__cpo4cendE
	.align		8
        /*0038*/ 	.dword	_ZN40_INTERNAL_72452113_4_k_cu_7ed8176d_287304cuda3std3__442_GLOBAL__N__72452113_4_k_cu_7ed8176d_287306ignoreE
	.align		8
        /*0040*/ 	.dword	_ZN40_INTERNAL_72452113_4_k_cu_7ed8176d_287304cuda3std3__419piecewise_constructE
	.align		8
        /*0048*/ 	.dword	_ZN40_INTERNAL_72452113_4_k_cu_7ed8176d_287304cuda3std3__48in_placeE
	.align		8
        /*0050*/ 	.dword	_ZN40_INTERNAL_72452113_4_k_cu_7ed8176d_287304cuda3std6ranges3__45__cpo4swapE
	.align		8
        /*0058*/ 	.dword	_ZN40_INTERNAL_72452113_4_k_cu_7ed8176d_287304cuda3std6ranges3__45__cpo9iter_moveE
	.align		8
        /*0060*/ 	.dword	_ZN40_INTERNAL_72452113_4_k_cu_7ed8176d_287304cute7productE
	.align		8
        /*0068*/ 	.dword	_ZN40_INTERNAL_72452113_4_k_cu_7ed8176d_287304cute1_E
	.align		8
        /*0070*/ 	.dword	$str$25
	.align		8
        /*0078*/ 	.dword	$str$26
	.align		8
        /*0080*/ 	.dword	$str$27
	.align		8
        /*0088*/ 	.dword	$str$28


//--------------------- .text._ZN7cutlass13device_kernelINS_4gemm6kernel13GemmUniversalIN4cute5tupleIJiiiiEEENS1_10collective13CollectiveMmaINS1_35MainloopSm100TmaUmmaWarpSpecializedILi4ELi2ELi4ENS5_IJNS4_1CILi1EEESB_SB_EEEEENS5_IJNSA_ILi128EEENSA_ILi64EEENSA_ILi32EEEEEENS_10bfloat16_tENS5_IJlSB_lEEESI_SJ_NS4_8TiledMMAINS4_8MMA_AtomIJNS4_20SM100_MMA_F16BF16_SSISI_SI_fLi128ELi64ELNS4_4UMMA5MajorE0ELSO_0ELNSN_7ScaleInE0ELSP_0EEEEEENS4_6LayoutISC_NS5_IJNSA_ILi0EEEST_ST_EEEEENS5_IJNS4_10UnderscoreESW_SW_EEEEENS4_13SM90_TMA_LOADENS4_14ComposedLayoutINS4_7SwizzleILi2ELi4ELi3EEENS4_18smem_ptr_flag_bitsILi16EEENSS_INS5_IJNSA_ILi8EEESG_EEENS5_IJSG_SB_EEEEEEEvNS4_8identityESZ_S19_vS1A_EENS_8epilogue10collective18CollectiveEpilogueINS1C_23Sm100TmaWarpSpecializedILi3ELi2ELi32ELb1ELb0EEEJSH_NS5_IJNSS_ISE_SB_EENSS_ISG_SB_EEEEESI_SJ_SI_SJ_NS1C_6fusion15FusionCallbacksIS1G_NS1K_17LinearCombinationISI_fSI_fLNS_15FloatRoundStyleE2EEESH_S1J_JEEENS4_5SM1004TMEM4LOAD26SM100_TMEM_LOAD_32dp32b32xESZ_S19_NS4_39AutoVectorizingCopyWithAssumedAlignmentILi128EEENS4_14SM90_TMA_STOREES19_S1V_S1V_EEEvvEEEEvNT_6ParamsE --------------------------
	.section	.text._ZN7cutlass13device_kernelINS_4gemm6kernel13GemmUniversalIN4cute5tupleIJiiiiEEENS1_10collective13CollectiveMmaINS1_35MainloopSm100TmaUmmaWarpSpecializedILi4ELi2ELi4ENS5_IJNS4_1CILi1EEESB_SB_EEEEENS5_IJNSA_ILi128EEENSA_ILi64EEENSA_ILi32EEEEEENS_10bfloat16_tENS5_IJlSB_lEEESI_SJ_NS4_8TiledMMAINS4_8MMA_AtomIJNS4_20SM100_MMA_F16BF16_SSISI_SI_fLi128ELi64ELNS4_4UMMA5MajorE0ELSO_0ELNSN_7ScaleInE0ELSP_0EEEEEENS4_6LayoutISC_NS5_IJNSA_ILi0EEEST_ST_EEEEENS5_IJNS4_10UnderscoreESW_SW_EEEEENS4_13SM90_TMA_LOADENS4_14ComposedLayoutINS4_7SwizzleILi2ELi4ELi3EEENS4_18smem_ptr_flag_bitsILi16EEENSS_INS5_IJNSA_ILi8EEESG_EEENS5_IJSG_SB_EEEEEEEvNS4_8identityESZ_S19_vS1A_EENS_8epilogue10collective18CollectiveEpilogueINS1C_23Sm100TmaWarpSpecializedILi3ELi2ELi32ELb1ELb0EEEJSH_NS5_IJNSS_ISE_SB_EENSS_ISG_SB_EEEEESI_SJ_SI_SJ_NS1C_6fusion15FusionCallbacksIS1G_NS1K_17LinearCombinationISI_fSI_fLNS_15FloatRoundStyleE2EEESH_S1J_JEEENS4_5SM1004TMEM4LOAD26SM100_TMEM_LOAD_32dp32b32xESZ_S19_NS4_39AutoVectorizingCopyWithAssumedAlignmentILi128EEENS4_14SM90_TMA_STOREES19_S1V_S1V_EEEvvEEEEvNT_6ParamsE,"ax",@progbits
	.align	128
.text._ZN7cutlass13device_kernelINS_4gemm6kernel13GemmUniversalIN4cute5tupleIJiiiiEEENS1_10collective13CollectiveMmaINS1_35MainloopSm100TmaUmmaWarpSpecializedILi4ELi2ELi4ENS5_IJNS4_1CILi1EEESB_SB_EEEEENS5_IJNSA_ILi128EEENSA_ILi64EEENSA_ILi32EEEEEENS_10bfloat16_tENS5_IJlSB_lEEESI_SJ_NS4_8TiledMMAINS4_8MMA_AtomIJNS4_20SM100_MMA_F16BF16_SSISI_SI_fLi128ELi64ELNS4_4UMMA5MajorE0ELSO_0ELNSN_7ScaleInE0ELSP_0EEEEEENS4_6LayoutISC_NS5_IJNSA_ILi0EEEST_ST_EEEEENS5_IJNS4_10UnderscoreESW_SW_EEEEENS4_13SM90_TMA_LOADENS4_14ComposedLayoutINS4_7SwizzleILi2ELi4ELi3EEENS4_18smem_ptr_flag_bitsILi16EEENSS_INS5_IJNSA_ILi8EEESG_EEENS5_IJSG_SB_EEEEEEEvNS4_8identityESZ_S19_vS1A_EENS_8epilogue10collective18CollectiveEpilogueINS1C_23Sm100TmaWarpSpecializedILi3ELi2ELi32ELb1ELb0EEEJSH_NS5_IJNSS_ISE_SB_EENSS_ISG_SB_EEEEESI_SJ_SI_SJ_NS1C_6fusion15FusionCallbacksIS1G_NS1K_17LinearCombinationISI_fSI_fLNS_15FloatRoundStyleE2EEESH_S1J_JEEENS4_5SM1004TMEM4LOAD26SM100_TMEM_LOAD_32dp32b32xESZ_S19_NS4_39AutoVectorizingCopyWithAssumedAlignmentILi128EEENS4_14SM90_TMA_STOREES19_S1V_S1V_EEEvvEEEEvNT_6ParamsE:
        .type           _ZN7cutlass13device_kernelINS_4gemm6kernel13GemmUniversalIN4cute5tupleIJiiiiEEENS1_10collective13CollectiveMmaINS1_35MainloopSm100TmaUmmaWarpSpecializedILi4ELi2ELi4ENS5_IJNS4_1CILi1EEESB_SB_EEEEENS5_IJNSA_ILi128EEENSA_ILi64EEENSA_ILi32EEEEEENS_10bfloat16_tENS5_IJlSB_lEEESI_SJ_NS4_8TiledMMAINS4_8MMA_AtomIJNS4_20SM100_MMA_F16BF16_SSISI_SI_fLi128ELi64ELNS4_4UMMA5MajorE0ELSO_0ELNSN_7ScaleInE0ELSP_0EEEEEENS4_6LayoutISC_NS5_IJNSA_ILi0EEEST_ST_EEEEENS5_IJNS4_10UnderscoreESW_SW_EEEEENS4_13SM90_TMA_LOADENS4_14ComposedLayoutINS4_7SwizzleILi2ELi4ELi3EEENS4_18smem_ptr_flag_bitsILi16EEENSS_INS5_IJNSA_ILi8EEESG_EEENS5_IJSG_SB_EEEEEEEvNS4_8identityESZ_S19_vS1A_EENS_8epilogue10collective18CollectiveEpilogueINS1C_23Sm100TmaWarpSpecializedILi3ELi2ELi32ELb1ELb0EEEJSH_NS5_IJNSS_ISE_SB_EENSS_ISG_SB_EEEEESI_SJ_SI_SJ_NS1C_6fusion15FusionCallbacksIS1G_NS1K_17LinearCombinationISI_fSI_fLNS_15FloatRoundStyleE2EEESH_S1J_JEEENS4_5SM1004TMEM4LOAD26SM100_TMEM_LOAD_32dp32b32xESZ_S19_NS4_39AutoVectorizingCopyWithAssumedAlignmentILi128EEENS4_14SM90_TMA_STOREES19_S1V_S1V_EEEvvEEEEvNT_6ParamsE,@function
        .size           _ZN7cutlass13device_kernelINS_4gemm6kernel13GemmUniversalIN4cute5tupleIJiiiiEEENS1_10collective13CollectiveMmaINS1_35MainloopSm100TmaUmmaWarpSpecializedILi4ELi2ELi4ENS5_IJNS4_1CILi1EEESB_SB_EEEEENS5_IJNSA_ILi128EEENSA_ILi64EEENSA_ILi32EEEEEENS_10bfloat16_tENS5_IJlSB_lEEESI_SJ_NS4_8TiledMMAINS4_8MMA_AtomIJNS4_20SM100_MMA_F16BF16_SSISI_SI_fLi128ELi64ELNS4_4UMMA5MajorE0ELSO_0ELNSN_7ScaleInE0ELSP_0EEEEEENS4_6LayoutISC_NS5_IJNSA_ILi0EEEST_ST_EEEEENS5_IJNS4_10UnderscoreESW_SW_EEEEENS4_13SM90_TMA_LOADENS4_14ComposedLayoutINS4_7SwizzleILi2ELi4ELi3EEENS4_18smem_ptr_flag_bitsILi16EEENSS_INS5_IJNSA_ILi8EEESG_EEENS5_IJSG_SB_EEEEEEEvNS4_8identityESZ_S19_vS1A_EENS_8epilogue10collective18CollectiveEpilogueINS1C_23Sm100TmaWarpSpecializedILi3ELi2ELi32ELb1ELb0EEEJSH_NS5_IJNSS_ISE_SB_EENSS_ISG_SB_EEEEESI_SJ_SI_SJ_NS1C_6fusion15FusionCallbacksIS1G_NS1K_17LinearCombinationISI_fSI_fLNS_15FloatRoundStyleE2EEESH_S1J_JEEENS4_5SM1004TMEM4LOAD26SM100_TMEM_LOAD_32dp32b32xESZ_S19_NS4_39AutoVectorizingCopyWithAssumedAlignmentILi128EEENS4_14SM90_TMA_STOREES19_S1V_S1V_EEEvvEEEEvNT_6ParamsE,(.L_x_154 - _ZN7cutlass13device_kernelINS_4gemm6kernel13GemmUniversalIN4cute5tupleIJiiiiEEENS1_10collective13CollectiveMmaINS1_35MainloopSm100TmaUmmaWarpSpecializedILi4ELi2ELi4ENS5_IJNS4_1CILi1EEESB_SB_EEEEENS5_IJNSA_ILi128EEENSA_ILi64EEENSA_ILi32EEEEEENS_10bfloat16_tENS5_IJlSB_lEEESI_SJ_NS4_8TiledMMAINS4_8MMA_AtomIJNS4_20SM100_MMA_F16BF16_SSISI_SI_fLi128ELi64ELNS4_4UMMA5MajorE0ELSO_0ELNSN_7ScaleInE0ELSP_0EEEEEENS4_6LayoutISC_NS5_IJNSA_ILi0EEEST_ST_EEEEENS5_IJNS4_10UnderscoreESW_SW_EEEEENS4_13SM90_TMA_LOADENS4_14ComposedLayoutINS4_7SwizzleILi2ELi4ELi3EEENS4_18smem_ptr_flag_bitsILi16EEENSS_INS5_IJNSA_ILi8EEESG_EEENS5_IJSG_SB_EEEEEEEvNS4_8identityESZ_S19_vS1A_EENS_8epilogue10collective18CollectiveEpilogueINS1C_23Sm100TmaWarpSpecializedILi3ELi2ELi32ELb1ELb0EEEJSH_NS5_IJNSS_ISE_SB_EENSS_ISG_SB_EEEEESI_SJ_SI_SJ_NS1C_6fusion15FusionCallbacksIS1G_NS1K_17LinearCombinationISI_fSI_fLNS_15FloatRoundStyleE2EEESH_S1J_JEEENS4_5SM1004TMEM4LOAD26SM100_TMEM_LOAD_32dp32b32xESZ_S19_NS4_39AutoVectorizingCopyWithAssumedAlignmentILi128EEENS4_14SM90_TMA_STOREES19_S1V_S1V_EEEvvEEEEvNT_6ParamsE)
        .other          _ZN7cutlass13device_kernelINS_4gemm6kernel13GemmUniversalIN4cute5tupleIJiiiiEEENS1_10collective13CollectiveMmaINS1_35MainloopSm100TmaUmmaWarpSpecializedILi4ELi2ELi4ENS5_IJNS4_1CILi1EEESB_SB_EEEEENS5_IJNSA_ILi128EEENSA_ILi64EEENSA_ILi32EEEEEENS_10bfloat16_tENS5_IJlSB_lEEESI_SJ_NS4_8TiledMMAINS4_8MMA_AtomIJNS4_20SM100_MMA_F16BF16_SSISI_SI_fLi128ELi64ELNS4_4UMMA5MajorE0ELSO_0ELNSN_7ScaleInE0ELSP_0EEEEEENS4_6LayoutISC_NS5_IJNSA_ILi0EEEST_ST_EEEEENS5_IJNS4_10UnderscoreESW_SW_EEEEENS4_13SM90_TMA_LOADENS4_14ComposedLayoutINS4_7SwizzleILi2ELi4ELi3EEENS4_18smem_ptr_flag_bitsILi16EEENSS_INS5_IJNSA_ILi8EEESG_EEENS5_IJSG_SB_EEEEEEEvNS4_8identityESZ_S19_vS1A_EENS_8epilogue10collective18CollectiveEpilogueINS1C_23Sm100TmaWarpSpecializedILi3ELi2ELi32ELb1ELb0EEEJSH_NS5_IJNSS_ISE_SB_EENSS_ISG_SB_EEEEESI_SJ_SI_SJ_NS1C_6fusion15FusionCallbacksIS1G_NS1K_17LinearCombinationISI_fSI_fLNS_15FloatRoundStyleE2EEESH_S1J_JEEENS4_5SM1004TMEM4LOAD26SM100_TMEM_LOAD_32dp32b32xESZ_S19_NS4_39AutoVectorizingCopyWithAssumedAlignmentILi128EEENS4_14SM90_TMA_STOREES19_S1V_S1V_EEEvvEEEEvNT_6ParamsE,@"STO_CUDA_ENTRY STV_DEFAULT"
_ZN7cutlass13device_kernelINS_4gemm6kernel13GemmUniversalIN4cute5tupleIJiiiiEEENS1_10collective13CollectiveMmaINS1_35MainloopSm100TmaUmmaWarpSpecializedILi4ELi2ELi4ENS5_IJNS4_1CILi1EEESB_SB_EEEEENS5_IJNSA_ILi128EEENSA_ILi64EEENSA_ILi32EEEEEENS_10bfloat16_tENS5_IJlSB_lEEESI_SJ_NS4_8TiledMMAINS4_8MMA_AtomIJNS4_20SM100_MMA_F16BF16_SSISI_SI_fLi128ELi64ELNS4_4UMMA5MajorE0ELSO_0ELNSN_7ScaleInE0ELSP_0EEEEEENS4_6LayoutISC_NS5_IJNSA_ILi0EEEST_ST_EEEEENS5_IJNS4_10UnderscoreESW_SW_EEEEENS4_13SM90_TMA_LOADENS4_14ComposedLayoutINS4_7SwizzleILi2ELi4ELi3EEENS4_18smem_ptr_flag_bitsILi16EEENSS_INS5_IJNSA_ILi8EEESG_EEENS5_IJSG_SB_EEEEEEEvNS4_8identityESZ_S19_vS1A_EENS_8epilogue10collective18CollectiveEpilogueINS1C_23Sm100TmaWarpSpecializedILi3ELi2ELi32ELb1ELb0EEEJSH_NS5_IJNSS_ISE_SB_EENSS_ISG_SB_EEEEESI_SJ_SI_SJ_NS1C_6fusion15FusionCallbacksIS1G_NS1K_17LinearCombinationISI_fSI_fLNS_15FloatRoundStyleE2EEESH_S1J_JEEENS4_5SM1004TMEM4LOAD26SM100_TMEM_LOAD_32dp32b32xESZ_S19_NS4_39AutoVectorizingCopyWithAssumedAlignmentILi128EEENS4_14SM90_TMA_STOREES19_S1V_S1V_EEEvvEEEEvNT_6ParamsE:
[----:B------:R-:W1:Y:S01]  /*0000*/  LDC R1, c[0x0][0x37c] ;  /* 0x0000df00ff017b82 */ /* 0x000e620000000800 */
[----:B------:R-:W2:Y:S01]  /*0010*/  S2R R93, SR_TID.X ;  /* 0x00000000005d7919 */ /* 0x000ea20000002100 */
[----:B------:R-:W3:Y:S01]  /*0020*/  LDCU.64 UR4, c[0x0][0x890] ;  /* 0x00011200ff0477ac */ /* 0x000ee20008000a00 */
[----:B------:R-:W-:Y:S02]  /*0030*/  PRMT R88, RZ, 0x7610, R88 ;  /* 0x00007610ff587816 */ /* 0x000fe40000000058 */
[----:B------:R-:W-:Y:S01]  /*0040*/  ELECT P5, URZ, PT ;  /* 0x0000000000ff782f */ /* 0x000fe200038a0000 */
[----:B------:R-:W4:Y:S01]  /*0050*/  LDCU.64 UR46, c[0x0][0x358] ;  /* 0x00006b00ff2e77ac */ /* 0x000f220008000a00 */
[----:B---3--:R-:W-:-:S04]  /*0060*/  UISETP.NE.U32.AND UP0, UPT, UR4, URZ, UPT ;  /* 0x000000ff0400728c */ /* 0x008fc8000bf05070 */
[----:B------:R-:W-:Y:S01]  /*0070*/  UISETP.NE.AND.EX UP0, UPT, UR5, URZ, UPT, UP0 ;  /* 0x000000ff0500728c */ /* 0x000fe2000bf05300 */
[----:B--2---:R-:W-:-:S05]  /*0080*/  SHF.R.U32.HI R92, RZ, 0x5, R93 ;  /* 0x00000005ff5c7819 */ /* 0x004fca000001165d */
[----:B------:R-:W2:Y:S02]  /*0090*/  SHFL.IDX PT, R0, R92, RZ, 0x1f ;  /* 0x00001fff5c007589 */ /* 0x000ea400000e0000 */
[----:B--2---:R-:W-:Y:S01]  /*00a0*/  R2UR UR8, R0 ;  /* 0x00000000000872ca */ /* 0x004fe200000e0000 */
[----:B-1--4-:R-:W-:-:S14]  /*00b0*/  BRA.U UP0, `(.L_x_0) ;  /* 0x00000001002c7547 */ /* 0x012fdc000b800000 */
[----:B------:R-:W1:Y:S02]  /*00c0*/  LDCU.64 UR6, c[0x0][0x888] ;  /* 0x00011100ff0677ac */ /* 0x000e640008000a00 */
[----:B-1----:R-:W-:-:S04]  /*00d0*/  UISETP.NE.U32.AND UP0, UPT, UR6, URZ, UPT ;  /* 0x000000ff0600728c */ /* 0x002fc8000bf05070 */
[----:B------:R-:W-:-:S09]  /*00e0*/  UISETP.NE.AND.EX UP0, UPT, UR7, URZ, UPT, UP0 ;  /* 0x000000ff0700728c */ /* 0x000fd2000bf05300 */
[----:B------:R-:W-:Y:S05]  /*00f0*/  BRA.U !UP0, `(.L_x_1) ;  /* 0x0000000108107547 */ /* 0x000fea000b800000 */
[----:B------:R-:W1:Y:S02]  /*0100*/  LDC.64 R2, c[0x0][0x888] ;  /* 0x00022200ff027b82 */ /* 0x000e640000000a00 */
[----:B-1----:R1:W5:Y:S01]  /*0110*/  LDG.E R49, desc[UR46][R2.64] ;  /* 0x0000002e02317981 */ /* 0x002362000c1e1900 */
[----:B------:R-:W-:Y:S01]  /*0120*/  HFMA2 R88, -RZ, RZ, 0, 5.9604644775390625e-08 ;  /* 0x00000001ff587431 */ /* 0x000fe200000001ff */
[----:B------:R-:W-:Y:S05]  /*0130*/  BRA `(.L_x_0) ;  /* 0x00000000000c7947 */ /* 0x000fea0003800000 */
.L_x_1:
[----:B------:R-:W1:Y:S01]  /*0140*/  LDCU UR6, c[0x0][0x880] ;  /* 0x00011000ff0677ac */ /* 0x000e620008000800 */
[----:B------:R-:W-:Y:S01]  /*0150*/  HFMA2 R88, -RZ, RZ, 0, 5.9604644775390625e-08 ;  /* 0x00000001ff587431 */ /* 0x000fe200000001ff */
[----:B-1----:R-:W-:-:S07]  /*0160*/  MOV R49, UR6 ;  /* 0x0000000600317c02 */ /* 0x002fce0008000f00 */
.L_x_0:
[----:B------:R-:W2:Y:S02]  /*0170*/  LDCU.64 UR6, c[0x0][0x8b0] ;  /* 0x00011600ff0677ac */ /* 0x000ea40008000a00 */
[----:B--2---:R-:W-:-:S04]  /*0180*/  UISETP.NE.U32.AND UP0, UPT, UR6, URZ, UPT ;  /* 0x000000ff0600728c */ /* 0x004fc8000bf05070 */
[----:B------:R-:W-:-:S09]  /*0190*/  UISETP.NE.AND.EX UP0, UPT, UR7, URZ, UPT, UP0 ;  /* 0x000000ff0700728c */ /* 0x000fd2000bf05300 */
[----:B------:R-:W-:Y:S05]  /*01a0*/  BRA.U UP0, `(.L_x_2) ;  /* 0x0000000100247547 */ /* 0x000fea000b800000 */
[----:B------:R-:W2:Y:S02]  /*01b0*/  LDCU.64 UR6, c[0x0][0x8a8] ;  /* 0x00011500ff0677ac */ /* 0x000ea40008000a00 */
[----:B--2---:R-:W-:-:S04]  /*01c0*/  UISETP.NE.U32.AND UP0, UPT, UR6, URZ, UPT ;  /* 0x000000ff0600728c */ /* 0x004fc8000bf05070 */
[----:B------:R-:W-:-:S09]  /*01d0*/  UISETP.NE.AND.EX UP0, UPT, UR7, URZ, UPT, UP0 ;  /* 0x000000ff0700728c */ /* 0x000fd2000bf05300 */
[----:B------:R-:W-:Y:S05]  /*01e0*/  BRA.U !UP0, `(.L_x_3) ;  /* 0x00000001080c7547 */ /* 0x000fea000b800000 */
[----:B-1----:R-:W1:Y:S02]  /*01f0*/  LDC.64 R2, c[0x0][0x8a8] ;  /* 0x00022a00ff027b82 */ /* 0x002e640000000a00 */
[----:B-1----:R2:W5:Y:S01]  /*0200*/  LDG.E R47, desc[UR46][R2.64] ;  /* 0x0000002e022f7981 */ /* 0x002562000c1e1900 */
[----:B------:R-:W-:Y:S05]  /*0210*/  BRA `(.L_x_2) ;  /* 0x0000000000087947 */ /* 0x000fea0003800000 */
.L_x_3:
[----:B------:R-:W2:Y:S02]  /*0220*/  LDCU UR6, c[0x0][0x8a0] ;  /* 0x00011400ff0677ac */ /* 0x000ea40008000800 */
[----:B--2---:R-:W-:Y:S02]  /*0230*/  MOV R47, UR6 ;  /* 0x00000006002f7c02 */ /* 0x004fe40008000f00 */
.L_x_2:
[----:B------:R-:W-:Y:S01]  /*0240*/  IMAD.U32 R0, RZ, RZ, UR8 ;  /* 0x00000008ff007e24 */ /* 0x000fe2000f8e00ff */
[----:B------:R-:W-:Y:S04]  /*0250*/  BSSY.RECONVERGENT B0, `(.L_x_4) ;  /* 0x000000c000007945 */ /* 0x000fe80003800200 */
[C---:B------:R-:W-:Y:S02]  /*0260*/  ISETP.NE.OR P1, PT, R0.reuse, 0x1, !P5 ;  /* 0x000000010000780c */ /* 0x040fe40006f25670 */
[----:B------:R-:W-:-:S11]  /*0270*/  ISETP.NE.OR P0, PT, R0, 0x3, !P5 ;  /* 0x000000030000780c */ /* 0x000fd60006f05670 */
[----:B------:R-:W-:Y:S05]  /*0280*/  @P1 BRA `(.L_x_5) ;  /* 0x0000000000201947 */ /* 0x000fea0003800000 */
[----:B------:R-:W3:Y:S02]  /*0290*/  LDCU.64 UR6, c[0x0][0x348] ;  /* 0x00006900ff0677ac */ /* 0x000ee40008000a00 */
[----:B---3--:R-:W-:Y:S02]  /*02a0*/  UIADD3 UR10, UP1, UPT, UR6, 0x80, URZ ;  /* 0x00000080060a7890 */ /* 0x008fe4000ff3e0ff */
[----:B------:R-:W-:Y:S02]  /*02b0*/  UIADD3 UR6, UP0, UPT, UR6, 0x180, URZ ;  /* 0x0000018006067890 */ /* 0x000fe4000ff1e0ff */
[----:B------:R-:W-:Y:S02]  /*02c0*/  UIADD3.X UR11, UPT, UPT, URZ, UR7, URZ, UP1, !UPT ;  /* 0x00000007ff0b7290 */ /* 0x000fe40008ffe4ff */
[----:B------:R-:W-:-:S07]  /*02d0*/  UIADD3.X UR7, UPT, UPT, URZ, UR7, URZ, UP0, !UPT ;  /* 0x00000007ff077290 */ /* 0x000fce00087fe4ff */
[----:B------:R3:W-:Y:S02]  /*02e0*/  UTMACCTL.PF [UR10] ;  /* 0x000000000a0079b9 */ /* 0x0007e40008040000 */
[----:B------:R3:W-:Y:S02]  /*02f0*/  UTMACCTL.PF [UR6] ;  /* 0x00000000060079b9 */ /* 0x0007e40008040000 */
[----:B---3--:R-:W-:Y:S01]  /*0300*/  NOP ;  /* 0x0000000000007918 */ /* 0x008fe20000000000 */
.L_x_5:
[----:B------:R-:W-:Y:S05]  /*0310*/  BSYNC.RECONVERGENT B0 ;  /* 0x0000000000007941 */ /* 0x000fea0003800200 */
.L_x_4:
[----:B------:R-:W-:Y:S04]  /*0320*/  BSSY.RECONVERGENT B0, `(.L_x_6) ;  /* 0x000000a000007945 */ /* 0x000fe80003800200 */
        /* <DEDUP_REMOVED lines=9> */
.L_x_7:
[----:B------:R-:W-:Y:S05]  /*03c0*/  BSYNC.RECONVERGENT B0 ;  /* 0x0000000000007941 */ /* 0x000fea0003800200 */
.L_x_6:
[----:B------:R-:W3:Y:S01]  /*03d0*/  LDCU.64 UR6, c[0x0][0x888] ;  /* 0x00011100ff0677ac */ /* 0x000ee20008000a00 */
[----:B------:R-:W-:Y:S02]  /*03e0*/  UISETP.EQ.U32.AND UP1, UPT, UR4, URZ, UPT ;  /* 0x000000ff0400728c */ /* 0x000fe4000bf22070 */
[----:B------:R-:W-:Y:S02]  /*03f0*/  UPLOP3.LUT UP2, UPT, UPT, UPT, UPT, 0x80, 0x8 ;  /* 0x000000000008789c */ /* 0x000fe40003f4f070 */
[----:B---3--:R-:W-:-:S04]  /*0400*/  UISETP.NE.U32.AND UP0, UPT, UR6, URZ, UPT ;  /* 0x000000ff0600728c */ /* 0x008fc8000bf05070 */
[----:B------:R-:W-:-:S04]  /*0410*/  UISETP.NE.AND.EX UP0, UPT, UR7, URZ, UPT, UP0 ;  /* 0x000000ff0700728c */ /* 0x000fc8000bf05300 */
[----:B------:R-:W-:-:S04]  /*0420*/  UISETP.EQ.OR.EX UP3, UPT, UR5, URZ, !UP0, UP1 ;  /* 0x000000ff0500728c */ /* 0x000fc8000c762710 */
[----:B------:R-:W-:-:S05]  /*0430*/  UP2UR UR53, UPR, URZ, 0x8 ;  /* 0x00000008ff357883 */ /* 0x000fca0008000000 */
[----:B------:R-:W-:Y:S07]  /*0440*/  BRA.U !UP3, `(.L_x_8) ;  /* 0x000000010b207547 */ /* 0x000fee000b800000 */
[----:B------:R-:W-:Y:S01]  /*0450*/  UISETP.NE.U32.AND UP2, UPT, UR4, URZ, UPT ;  /* 0x000000ff0400728c */ /* 0x000fe2000bf45070 */
[----:B-----5:R-:W-:Y:S01]  /*0460*/  FSETP.NEU.AND P0, PT, R49, RZ, PT ;  /* 0x000000ff3100720b */ /* 0x020fe20003f0d000 */
[----:B------:R-:W-:Y:S02]  /*0470*/  USEL UR4, URZ, 0xffffffff, UP0 ;  /* 0xffffffffff047887 */ /* 0x000fe40008000000 */
[----:B------:R-:W-:-:S10]  /*0480*/  UISETP.NE.AND.EX UP2, UPT, UR5, URZ, UPT, UP2 ;  /* 0x000000ff0500728c */ /* 0x000fd4000bf45320 */
[----:B------:R-:W-:Y:S01]  /*0490*/  VOTEU.ANY UP1, P0 ;  /* 0x0000000000ff7886 */ /* 0x000fe20000020100 */
[----:B------:R-:W-:-:S04]  /*04a0*/  @!UP2 USEL UR4, URZ, 0xffffffff, UP1 ;  /* 0xffffffffff04a887 */ /* 0x000fc80008800000 */
[----:B------:R-:W-:-:S04]  /*04b0*/  ULOP3.LUT UR4, UR4, 0x1, URZ, 0xc0, !UPT ;  /* 0x0000000104047892 */ /* 0x000fc8000f8ec0ff */
[----:B------:R-:W-:-:S11]  /*04c0*/  UISETP.NE.U32.AND UP2, UPT, UR4, 0x1, UPT ;  /* 0x000000010400788c */ /* 0x000fd6000bf45070 */
.L_x_8:
[----:B-12---:R-:W1:Y:S01]  /*04d0*/  SHFL.IDX PT, R2, R92, RZ, 0x1f ;  /* 0x00001fff5c027589 */ /* 0x006e6200000e0000 */
[----:B------:R-:W-:-:S04]  /*04e0*/  UISETP.NE.AND UP1, UPT, UR8, 0x2, UPT ;  /* 0x000000020800788c */ /* 0x000fc8000bf25270 */
[----:B------:R-:W-:Y:S01]  /*04f0*/  USEL UR6, URZ, 0x1, UP1 ;  /* 0x00000001ff067887 */ /* 0x000fe20008800000 */
[----:B-1----:R-:W-:-:S13]  /*0500*/  ISETP.NE.AND P0, PT, R2, RZ, PT ;  /* 0x000000ff0200720c */ /* 0x002fda0003f05270 */
[----:B------:R-:W-:Y:S05]  /*0510*/  @P0 BRA `(.L_x_9) ;  /* 0x0000000000480947 */ /* 0x000fea0003800000 */
[----:B------:R-:W1:Y:S01]  /*0520*/  S2UR UR5, SR_CgaCtaId ;  /* 0x00000000000579c3 */ /* 0x000e620000008800 */
[----:B------:R-:W-:Y:S01]  /*0530*/  UMOV UR7, 0x400 ;  /* 0x0000040000077882 */ /* 0x000fe20000000000 */
[----:B------:R-:W-:Y:S01]  /*0540*/  UMOV UR4, 0x1 ;  /* 0x0000000100047882 */ /* 0x000fe20000000000 */
[----:B------:R-:W-:Y:S01]  /*0550*/  ELECT P0, URZ, PT ;  /* 0x0000000000ff782f */ /* 0x000fe20003800000 */
[----:B------:R-:W-:-:S04]  /*0560*/  UIADD3 UR10, UPT, UPT, -UR4, 0x100000, URZ ;  /* 0x00100000040a7890 */ /* 0x000fc8000fffe1ff */
[----:B------:R-:W-:Y:S02]  /*0570*/  USHF.L.U32 UR11, UR10, 0xb, URZ ;  /* 0x0000000b0a0b7899 */ /* 0x000fe400080006ff */
[----:B------:R-:W-:Y:S02]  /*0580*/  USHF.L.U32 UR10, UR10, 0x1, URZ ;  /* 0x000000010a0a7899 */ /* 0x000fe400080006ff */
[----:B-1----:R-:W-:Y:S01]  /*0590*/  ULEA UR5, UR5, UR7, 0x18 ;  /* 0x0000000705057291 */ /* 0x002fe2000f8ec0ff */
[----:B------:R-:W1:Y:S11]  /*05a0*/  FENCE.VIEW.ASYNC.S ;  /* 0x00000000000073c6 */ /* 0x000e760000000000 */
[----:B-1----:R1:W2:Y:S01]  /*05b0*/  SYNCS.EXCH.64 URZ, [UR5], UR10 ;  /* 0x0000000a05ff75b2 */ /* 0x0022a20008000100 */
[----:B------:R1:W3:Y:S01]  /*05c0*/  SYNCS.EXCH.64 URZ, [UR5+0x20], UR10 ;  /* 0x0000200a05ff75b2 */ /* 0x0002e20008000100 */
[----:B------:R1:W4:Y:S01]  /*05d0*/  SYNCS.EXCH.64 URZ, [UR5+0x8], UR10 ;  /* 0x0000080a05ff75b2 */ /* 0x0003220008000100 */
[----:B------:R1:W1:Y:S01]  /*05e0*/  SYNCS.EXCH.64 URZ, [UR5+0x28], UR10 ;  /* 0x0000280a05ff75b2 */ /* 0x0002620008000100 */
[----:B------:R1:W1:Y:S01]  /*05f0*/  SYNCS.EXCH.64 URZ, [UR5+0x10], UR10 ;  /* 0x0000100a05ff75b2 */ /* 0x0002620008000100 */
[----:B------:R1:W1:Y:S01]  /*0600*/  SYNCS.EXCH.64 URZ, [UR5+0x30], UR10 ;  /* 0x0000300a05ff75b2 */ /* 0x0002620008000100 */
[----:B------:R1:W1:Y:S01]  /*0610*/  SYNCS.EXCH.64 URZ, [UR5+0x18], UR10 ;  /* 0x0000180a05ff75b2 */ /* 0x0002620008000100 */
[----:B------:R1:W1:Y:S01]  /*0620*/  SYNCS.EXCH.64 URZ, [UR5+0x38], UR10 ;  /* 0x0000380a05ff75b2 */ /* 0x0002620008000100 */
[----:B------:R-:W-:Y:S01]  /*0630*/  NOP ;  /* 0x0000000000007918 */ /* 0x000fe20000000000 */
.L_x_9:
[----:B------:R-:W2:Y:S01]  /*0640*/  SHFL.IDX PT, R2, R92, RZ, 0x1f ;  /* 0x00001fff5c027589 */ /* 0x000ea200000e0000 */
[----:B------:R-:W-:Y:S01]  /*0650*/  NOP ;  /* 0x0000000000007918 */ /* 0x000fe20000000000 */
[----:B--2---:R-:W-:-:S13]  /*0660*/  ISETP.NE.AND P0, PT, R2, 0x1, PT ;  /* 0x000000010200780c */ /* 0x004fda0003f05270 */
[----:B------:R-:W-:Y:S05]  /*0670*/  @P0 BRA `(.L_x_10) ;  /* 0x0000000000500947 */ /* 0x000fea0003800000 */
[----:B------:R-:W2:Y:S01]  /*0680*/  S2UR UR7, SR_CgaCtaId ;  /* 0x00000000000779c3 */ /* 0x000ea20000008800 */
[----:B------:R-:W-:Y:S01]  /*0690*/  UMOV UR9, 0x400 ;  /* 0x0000040000097882 */ /* 0x000fe20000000000 */
[----:B-1----:R-:W-:Y:S01]  /*06a0*/  UMOV UR5, 0x20 ;  /* 0x0000002000057882 */ /* 0x002fe20000000000 */
[----:B------:R-:W-:Y:S01]  /*06b0*/  UMOV UR4, 0x80 ;  /* 0x0000008000047882 */ /* 0x000fe20000000000 */
[----:B------:R-:W-:-:S04]  /*06c0*/  UIADD3 UR10, UPT, UPT, -UR5, 0x100000, URZ ;  /* 0x00100000050a7890 */ /* 0x000fc8000fffe1ff */
[----:B------:R-:W-:Y:S02]  /*06d0*/  USHF.L.U32 UR11, UR10, 0xb, URZ ;  /* 0x0000000b0a0b7899 */ /* 0x000fe400080006ff */
[----:B------:R-:W-:Y:S02]  /*06e0*/  USHF.L.U32 UR10, UR10, 0x1, URZ ;  /* 0x000000010a0a7899 */ /* 0x000fe400080006ff */
[----:B------:R-:W-:-:S04]  /*06f0*/  UIADD3 UR4, UPT, UPT, -UR4, 0x100000, URZ ;  /* 0x0010000004047890 */ /* 0x000fc8000fffe1ff */
[----:B------:R-:W-:Y:S02]  /*0700*/  USHF.L.U32 UR5, UR4, 0xb, URZ ;  /* 0x0000000b04057899 */ /* 0x000fe400080006ff */
[----:B------:R-:W-:Y:S01]  /*0710*/  USHF.L.U32 UR4, UR4, 0x1, URZ ;  /* 0x0000000104047899 */ /* 0x000fe200080006ff */
[----:B------:R-:W-:Y:S01]  /*0720*/  ELECT P0, URZ, PT ;  /* 0x0000000000ff782f */ /* 0x000fe20003800000 */
[----:B--2---:R-:W-:Y:S01]  /*0730*/  ULEA UR7, UR7, UR9, 0x18 ;  /* 0x0000000907077291 */ /* 0x004fe2000f8ec0ff */
[----:B------:R-:W1:Y:S11]  /*0740*/  FENCE.VIEW.ASYNC.S ;  /* 0x00000000000073c6 */ /* 0x000e760000000000 */
[----:B-1----:R2:W1:Y:S01]  /*0750*/  SYNCS.EXCH.64 URZ, [UR7+0x40], UR10 ;  /* 0x0000400a07ff75b2 */ /* 0x0024620008000100 */
[----:B------:R2:W1:Y:S01]  /*0760*/  SYNCS.EXCH.64 URZ, [UR7+0x58], UR4 ;  /* 0x0000580407ff75b2 */ /* 0x0004620008000100 */
[----:B------:R2:W1:Y:S01]  /*0770*/  SYNCS.EXCH.64 URZ, [UR7+0x48], UR10 ;  /* 0x0000480a07ff75b2 */ /* 0x0004620008000100 */
[----:B------:R2:W1:Y:S01]  /*0780*/  SYNCS.EXCH.64 URZ, [UR7+0x60], UR4 ;  /* 0x0000600407ff75b2 */ /* 0x0004620008000100 */
[----:B------:R2:W1:Y:S01]  /*0790*/  SYNCS.EXCH.64 URZ, [UR7+0x50], UR10 ;  /* 0x0000500a07ff75b2 */ /* 0x0004620008000100 */
[----:B------:R2:W1:Y:S02]  /*07a0*/  SYNCS.EXCH.64 URZ, [UR7+0x68], UR4 ;  /* 0x0000680407ff75b2 */ /* 0x0004640008000100 */
[----:B--2---:R-:W-:Y:S01]  /*07b0*/  NOP ;  /* 0x0000000000007918 */ /* 0x004fe20000000000 */
.L_x_10:
[----:B------:R-:W2:Y:S01]  /*07c0*/  SHFL.IDX PT, R2, R92, RZ, 0x1f ;  /* 0x00001fff5c027589 */ /* 0x000ea200000e0000 */
[----:B------:R-:W-:Y:S01]  /*07d0*/  NOP ;  /* 0x0000000000007918 */ /* 0x000fe20000000000 */
[----:B--2---:R-:W-:-:S13]  /*07e0*/  ISETP.NE.AND P0, PT, R2, 0x3, PT ;  /* 0x000000030200780c */ /* 0x004fda0003f05270 */
[----:B------:R-:W-:Y:S05]  /*07f0*/  @P0 BRA `(.L_x_11) ;  /* 0x0000000000300947 */ /* 0x000fea0003800000 */
[----:B-1----:R-:W1:Y:S01]  /*0800*/  S2UR UR5, SR_CgaCtaId ;  /* 0x00000000000579c3 */ /* 0x002e620000008800 */
        /* <DEDUP_REMOVED lines=8> */
[----:B-1----:R2:W1:Y:S01]  /*0890*/  SYNCS.EXCH.64 URZ, [UR5+0x70], UR10 ;  /* 0x0000700a05ff75b2 */ /* 0x0024620008000100 */
[----:B------:R2:W1:Y:S02]  /*08a0*/  SYNCS.EXCH.64 URZ, [UR5+0x78], UR10 ;  /* 0x0000780a05ff75b2 */ /* 0x0004640008000100 */
[----:B--2---:R-:W-:Y:S01]  /*08b0*/  NOP ;  /* 0x0000000000007918 */ /* 0x004fe20000000000 */
.L_x_11:
[----:B------:R-:W2:Y:S01]  /*08c0*/  SHFL.IDX PT, R2, R92, RZ, 0x1f ;  /* 0x00001fff5c027589 */ /* 0x000ea200000e0000 */
[----:B------:R-:W-:Y:S01]  /*08d0*/  NOP ;  /* 0x0000000000007918 */ /* 0x000fe20000000000 */
[----:B--2---:R-:W-:-:S13]  /*08e0*/  ISETP.NE.AND P0, PT, R2, 0x4, PT ;  /* 0x000000040200780c */ /* 0x004fda0003f05270 */
[----:B------:R-:W-:Y:S05]  /*08f0*/  @P0 BRA `(.L_x_12) ;  /* 0x00000000004c0947 */ /* 0x000fea0003800000 */
[----:B-1----:R-:W1:Y:S01]  /*0900*/  S2UR UR5, SR_CgaCtaId ;  /* 0x00000000000579c3 */ /* 0x002e620000008800 */
[----:B------:R-:W-:Y:S01]  /*0910*/  UMOV UR9, 0x100 ;  /* 0x0000010000097882 */ /* 0x000fe20000000000 */
[----:B------:R-:W-:Y:S01]  /*0920*/  UMOV UR7, 0x400 ;  /* 0x0000040000077882 */ /* 0x000fe20000000000 */
[----:B------:R-:W-:Y:S01]  /*0930*/  USEL UR9, UR9, 0xe0, UP2 ;  /* 0x000000e009097887 */ /* 0x000fe20009000000 */
[----:B------:R-:W-:Y:S01]  /*0940*/  UMOV UR4, 0x1 ;  /* 0x0000000100047882 */ /* 0x000fe20000000000 */
[----:B------:R-:W-:Y:S01]  /*0950*/  ELECT P0, URZ, PT ;  /* 0x0000000000ff782f */ /* 0x000fe20003800000 */
[----:B------:R-:W-:-:S04]  /*0960*/  UIADD3 UR10, UPT, UPT, -UR4, 0x100000, URZ ;  /* 0x00100000040a7890 */ /* 0x000fc8000fffe1ff */
[----:B------:R-:W-:Y:S02]  /*0970*/  USHF.L.U32 UR11, UR10, 0xb, URZ ;  /* 0x0000000b0a0b7899 */ /* 0x000fe400080006ff */
[----:B------:R-:W-:Y:S02]  /*0980*/  USHF.L.U32 UR10, UR10, 0x1, URZ ;  /* 0x000000010a0a7899 */ /* 0x000fe400080006ff */
[----:B------:R-:W-:-:S04]  /*0990*/  UIADD3 UR12, UPT, UPT, -UR9, 0x100000, URZ ;  /* 0x00100000090c7890 */ /* 0x000fc8000fffe1ff */
[----:B------:R-:W-:Y:S02]  /*09a0*/  USHF.L.U32 UR13, UR12, 0xb, URZ ;  /* 0x0000000b0c0d7899 */ /* 0x000fe400080006ff */
[----:B------:R-:W-:Y:S02]  /*09b0*/  USHF.L.U32 UR12, UR12, 0x1, URZ ;  /* 0x000000010c0c7899 */ /* 0x000fe400080006ff */
[----:B-1----:R-:W-:Y:S01]  /*09c0*/  ULEA UR5, UR5, UR7, 0x18 ;  /* 0x0000000705057291 */ /* 0x002fe2000f8ec0ff */
[----:B------:R-:W1:Y:S11]  /*09d0*/  FENCE.VIEW.ASYNC.S ;  /* 0x00000000000073c6 */ /* 0x000e760000000000 */
[----:B-1----:R2:W1:Y:S01]  /*09e0*/  SYNCS.EXCH.64 URZ, [UR5+0x80], UR10 ;  /* 0x0000800a05ff75b2 */ /* 0x0024620008000100 */
[----:B------:R2:W1:Y:S01]  /*09f0*/  SYNCS.EXCH.64 URZ, [UR5+0x90], UR12 ;  /* 0x0000900c05ff75b2 */ /* 0x0004620008000100 */
[----:B------:R2:W1:Y:S01]  /*0a00*/  SYNCS.EXCH.64 URZ, [UR5+0x88], UR10 ;  /* 0x0000880a05ff75b2 */ /* 0x0004620008000100 */
[----:B------:R2:W1:Y:S02]  /*0a10*/  SYNCS.EXCH.64 URZ, [UR5+0x98], UR12 ;  /* 0x0000980c05ff75b2 */ /* 0x0004640008000100 */
[----:B--2---:R-:W-:Y:S01]  /*0a20*/  NOP ;  /* 0x0000000000007918 */ /* 0x004fe20000000000 */
.L_x_12:
        /* <DEDUP_REMOVED lines=22> */
[----:B------:R2:W1:Y:S01]  /*0b90*/  SYNCS.EXCH.64 URZ, [UR7+0xd0], UR4 ;  /* 0x0000d00407ff75b2 */ /* 0x0004620008000100 */
[----:B------:R2:W1:Y:S01]  /*0ba0*/  SYNCS.EXCH.64 URZ, [UR7+0xb8], UR10 ;  /* 0x0000b80a07ff75b2 */ /* 0x0004620008000100 */
[----:B------:R2:W1:Y:S02]  /*0bb0*/  SYNCS.EXCH.64 URZ, [UR7+0xd8], UR4 ;  /* 0x0000d80407ff75b2 */ /* 0x0004640008000100 */
[----:B--2---:R-:W-:Y:S01]  /*0bc0*/  NOP ;  /* 0x0000000000007918 */ /* 0x004fe20000000000 */
.L_x_13:
        /* <DEDUP_REMOVED lines=18> */
.L_x_14:
[----:B-1----:R-:W1:Y:S01]  /*0cf0*/  S2UR UR5, SR_CTAID.X ;  /* 0x00000000000579c3 */ /* 0x002e620000002500 */
[----:B------:R-:W-:-:S05]  /*0d00*/  CS2R.32 R87, SR_CgaSize ;  /* 0x0000000000577805 */ /* 0x000fca0000008a00 */
[----:B------:R-:W-:-:S05]  /*0d10*/  IMAD R87, R87, -0xa0, RZ ;  /* 0xffffff6057577824 */ /* 0x000fca00078e02ff */
[----:B------:R-:W-:-:S14]  /*0d20*/  R2UR UR9, R87 ;  /* 0x00000000570972ca */ /* 0x000fdc00000e0000 */
[----:B------:R-:W2:Y:S01]  /*0d30*/  LDCU UR9, c[0x0][UR9+0x2b0] ;  /* 0x00005600090977ac */ /* 0x000ea20008000800 */
[----:B------:R-:W-:Y:S01]  /*0d40*/  NOP ;  /* 0x0000000000007918 */ /* 0x000fe20000000000 */
[----:B------:R-:W-:-:S05]  /*0d50*/  CS2R.32 R87, SR_CgaSize ;  /* 0x0000000000577805 */ /* 0x000fca0000008a00 */
[----:B------:R-:W-:-:S05]  /*0d60*/  IMAD R87, R87, -0xa0, RZ ;  /* 0xffffff6057577824 */ /* 0x000fca00078e02ff */
[----:B------:R-:W-:-:S14]  /*0d70*/  R2UR UR7, R87 ;  /* 0x00000000570772ca */ /* 0x000fdc00000e0000 */
[----:B------:R-:W3:Y:S01]  /*0d80*/  LDCU UR7, c[0x0][UR7+0x2b4] ;  /* 0x00005680070777ac */ /* 0x000ee20008000800 */
[----:B------:R-:W4:Y:S08]  /*0d90*/  S2UR UR4, SR_CTAID.Y ;  /* 0x00000000000479c3 */ /* 0x000f300000002600 */
[----:B------:R-:W3:Y:S01]  /*0da0*/  LDC R10, c[0x0][0xb24] ;  /* 0x0002c900ff0a7b82 */ /* 0x000ee20000000800 */
[----:B-1----:R-:W-:-:S02]  /*0db0*/  I2FP.F32.U32 R87, UR5 ;  /* 0x0000000500577c45 */ /* 0x002fc40008201000 */
[----:B------:R-:W-:-:S05]  /*0dc0*/  CS2R.32 R3, SR_CgaSize ;  /* 0x0000000000037805 */ /* 0x000fca0000008a00 */
[----:B------:R-:W-:-:S06]  /*0dd0*/  IMAD R3, R3, -0xa0, RZ ;  /* 0xffffff6003037824 */ /* 0x000fcc00078e02ff */
[----:B------:R-:W1:Y:S01]  /*0de0*/  LDC R3, c[0x0][R3+0x2a0] ;  /* 0x0000a80003037b82 */ /* 0x000e620000000800 */
[----:B------:R-:W-:Y:S01]  /*0df0*/  MOV R15, UR5 ;  /* 0x00000005000f7c02 */ /* 0x000fe20008000f00 */
[----:B--2---:R-:W-:Y:S01]  /*0e00*/  FMUL R87, R87, UR9 ;  /* 0x0000000957577c20 */ /* 0x004fe20008400000 */
[----:B----4-:R-:W-:Y:S02]  /*0e10*/  I2FP.F32.U32 R86, UR4 ;  /* 0x0000000400567c45 */ /* 0x010fe40008201000 */
[----:B------:R-:W-:-:S05]  /*0e20*/  CS2R.32 R2, SR_CgaSize ;  /* 0x0000000000027805 */ /* 0x000fca0000008a00 */
[----:B------:R-:W-:-:S06]  /*0e30*/  IMAD R2, R2, -0xa0, RZ ;  /* 0xffffff6002027824 */ /* 0x000fcc00078e02ff */
[----:B------:R-:W2:Y:S01]  /*0e40*/  LDC R2, c[0x0][R2+0x2a4] ;  /* 0x0000a90002027b82 */ /* 0x000ea20000000800 */
[----:B------:R-:W-:Y:S01]  /*0e50*/  MOV R14, UR4 ;  /* 0x00000004000e7c02 */ /* 0x000fe20008000f00 */
[----:B------:R-:W4:Y:S01]  /*0e60*/  F2I.U32.TRUNC.NTZ R87, R87 ;  /* 0x0000005700577305 */ /* 0x000f22000020f000 */
[----:B---3--:R-:W-:-:S05]  /*0e70*/  FMUL R86, R86, UR7 ;  /* 0x0000000756567c20 */ /* 0x008fca0008400000 */
[----:B------:R-:W-:Y:S01]  /*0e80*/  BAR.SYNC.DEFER_BLOCKING 0x0 ;  /* 0x0000000000007b1d */ /* 0x000fe20000010000 */
[----:B------:R-:W-:-:S05]  /*0e90*/  ISETP.GE.AND P0, PT, R10, 0x1, PT ;  /* 0x000000010a00780c */ /* 0x000fca0003f06270 */
[----:B------:R-:W3:Y:S02]  /*0ea0*/  F2I.U32.TRUNC.NTZ R86, R86 ;  /* 0x0000005600567305 */ /* 0x000ee4000020f000 */
[----:B------:R-:W2:Y:S01]  /*0eb0*/  S2UR UR36, SR_CTAID.Z ;  /* 0x00000000002479c3 */ /* 0x000ea20000002700 */
[----:B----4-:R-:W-:-:S05]  /*0ec0*/  IADD3 R87, PT, PT, -R87, RZ, RZ ;  /* 0x000000ff57577210 */ /* 0x010fca0007ffe1ff */
[----:B-1----:R-:W-:Y:S01]  /*0ed0*/  IMAD R87, R3, R87, UR5 ;  /* 0x0000000503577e24 */ /* 0x002fe2000f8e0257 */
[----:B---3--:R-:W-:-:S05]  /*0ee0*/  IADD3 R86, PT, PT, -R86, RZ, RZ ;  /* 0x000000ff56567210 */ /* 0x008fca0007ffe1ff */
[----:B--2---:R-:W-:Y:S01]  /*0ef0*/  IMAD R86, R2, R86, UR4 ;  /* 0x0000000402567e24 */ /* 0x004fe2000f8e0256 */
[----:B------:R-:W-:Y:S06]  /*0f00*/  @!P0 BRA `(.L_x_15) ;  /* 0x0000000000b88947 */ /* 0x000fec0003800000 */
[----:B------:R-:W1:Y:S01]  /*0f10*/  LDC.64 R4, c[0x0][0xb18] ;  /* 0x0002c600ff047b82 */ /* 0x000e620000000a00 */
[----:B------:R-:W-:-:S07]  /*0f20*/  ISETP.NE.AND P0, PT, R10, 0x1, PT ;  /* 0x000000010a00780c */ /* 0x000fce0003f05270 */
[----:B------:R-:W2:Y:S08]  /*0f30*/  LDC R9, c[0x0][0xb0c] ;  /* 0x0002c300ff097b82 */ /* 0x000eb00000000800 */
[----:B------:R-:W3:Y:S08]  /*0f40*/  LDC R12, c[0x0][0x370] ;  /* 0x0000dc00ff0c7b82 */ /* 0x000ef00000000800 */
[----:B------:R-:W4:Y:S01]  /*0f50*/  LDC R11, c[0x0][0x374] ;  /* 0x0000dd00ff0b7b82 */ /* 0x000f220000000800 */
[----:B-1----:R-:W-:-:S07]  /*0f60*/  ISETP.NE.AND P1, PT, R4, 0x1, PT ;  /* 0x000000010400780c */ /* 0x002fce0003f25270 */
[----:B------:R-:W3:Y:S01]  /*0f70*/  LDC.64 R6, c[0x0][0xb10] ;  /* 0x0002c400ff067b82 */ /* 0x000ee20000000a00 */
[----:B--2---:R-:W-:-:S07]  /*0f80*/  ISETP.NE.AND P2, PT, R9, 0x1, PT ;  /* 0x000000010900780c */ /* 0x004fce0003f45270 */
[----:B------:R-:W1:Y:S08]  /*0f90*/  LDC R8, c[0x0][0xb20] ;  /* 0x0002c800ff087b82 */ /* 0x000e700000000800 */
[----:B------:R-:W2:Y:S01]  /*0fa0*/  LDC.64 R2, c[0x0][0xb28] ;  /* 0x0002ca00ff027b82 */ /* 0x000ea20000000a00 */
[----:B----4-:R-:W-:-:S04]  /*0fb0*/  IMAD.HI.U32 R13, R11, R5, RZ ;  /* 0x000000050b0d7227 */ /* 0x010fc800078e00ff */
[----:B------:R-:W-:-:S04]  /*0fc0*/  IMAD.HI.U32 R5, R14, R5, RZ ;  /* 0x000000050e057227 */ /* 0x000fc800078e00ff */
[----:B---3--:R-:W-:-:S05]  /*0fd0*/  IMAD.HI.U32 R16, R12, R6, RZ ;  /* 0x000000060c107227 */ /* 0x008fca00078e00ff */
[-C--:B------:R-:W-:Y:S01]  /*0fe0*/  @P2 SHF.R.U32.HI R12, RZ, R7.reuse, R16 ;  /* 0x00000007ff0c2219 */ /* 0x080fe20000011610 */
[----:B------:R-:W-:Y:S01]  /*0ff0*/  IMAD.HI.U32 R16, R15, R6, RZ ;  /* 0x000000060f107227 */ /* 0x000fe200078e00ff */
[-C--:B-1----:R-:W-:Y:S02]  /*1000*/  @P1 SHF.R.U32.HI R11, RZ, R8.reuse, R13 ;  /* 0x00000008ff0b1219 */ /* 0x082fe4000001160d */
[----:B------:R-:W-:Y:S02]  /*1010*/  SHF.R.U32.HI R5, RZ, R8, R5 ;  /* 0x00000008ff057219 */ /* 0x000fe40000011605 */
[----:B------:R-:W-:Y:S02]  /*1020*/  SHF.R.U32.HI R16, RZ, R7, R16 ;  /* 0x00000007ff107219 */ /* 0x000fe40000011610 */
[----:B------:R-:W-:Y:S01]  /*1030*/  SEL R5, R14, R5, !P1 ;  /* 0x000000050e057207 */ /* 0x000fe20004800000 */
[----:B--2---:R-:W-:Y:S01]  /*1040*/  IMAD.HI.U32 R13, R11, R2, RZ ;  /* 0x000000020b0d7227 */ /* 0x004fe200078e00ff */
[----:B------:R-:W-:-:S03]  /*1050*/  SEL R16, R15, R16, !P2 ;  /* 0x000000100f107207 */ /* 0x000fc60005000000 */
[----:B------:R-:W-:Y:S01]  /*1060*/  IMAD.HI.U32 R6, R12, R2, RZ ;  /* 0x000000020c067227 */ /* 0x000fe200078e00ff */
[----:B------:R-:W-:-:S04]  /*1070*/  @P0 SHF.R.U32.HI R11, RZ, R3, R13 ;  /* 0x00000003ff0b0219 */ /* 0x000fc8000001160d */
[----:B------:R-:W-:Y:S01]  /*1080*/  @P0 SHF.R.U32.HI R12, RZ, R3, R6 ;  /* 0x00000003ff0c0219 */ /* 0x000fe20000011606 */
[----:B------:R-:W-:-:S04]  /*1090*/  IMAD R11, R11, R10, RZ ;  /* 0x0000000a0b0b7224 */ /* 0x000fc800078e02ff */
[----:B------:R-:W-:Y:S01]  /*10a0*/  IMAD R6, R12, R10, RZ ;  /* 0x0000000a0c067224 */ /* 0x000fe200078e02ff */
[----:B------:R-:W-:-:S04]  /*10b0*/  ISETP.GE.AND P1, PT, R5, R11, PT ;  /* 0x0000000b0500720c */ /* 0x000fc80003f26270 */
[----:B------:R-:W-:Y:S01]  /*10c0*/  ISETP.GE.OR P1, PT, R16, R6, P1 ;  /* 0x000000061000720c */ /* 0x000fe20000f26670 */
[----:B------:R-:W-:-:S05]  /*10d0*/  IMAD.HI.U32 R6, R5, R2, RZ ;  /* 0x0000000205067227 */ /* 0x000fca00078e00ff */
[----:B------:R-:W-:-:S04]  /*10e0*/  SHF.R.U32.HI R6, RZ, R3, R6 ;  /* 0x00000003ff067219 */ /* 0x000fc80000011606 */
[----:B------:R-:W-:-:S03]  /*10f0*/  SEL R6, R5, R6, !P0 ;  /* 0x0000000605067207 */ /* 0x000fc60004000000 */
[----:B------:R-:W-:Y:S01]  /*1100*/  @!P1 IMAD.HI.U32 R7, R16, R2, RZ ;  /* 0x0000000210079227 */ /* 0x000fe200078e00ff */
[----:B------:R-:W-:-:S04]  /*1110*/  IADD3 R2, PT, PT, -R6, RZ, RZ ;  /* 0x000000ff06027210 */ /* 0x000fc80007ffe1ff */
[----:B------:R-:W-:Y:S01]  /*1120*/  @!P1 SHF.R.U32.HI R3, RZ, R3, R7 ;  /* 0x00000003ff039219 */ /* 0x000fe20000011607 */
[----:B------:R-:W-:Y:S01]  /*1130*/  IMAD R2, R10, R2, R5 ;  /* 0x000000020a027224 */ /* 0x000fe200078e0205 */
[----:B------:R-:W-:Y:S02]  /*1140*/  IADD3 R7, PT, PT, -R5, RZ, RZ ;  /* 0x000000ff05077210 */ /* 0x000fe40007ffe1ff */
[----:B------:R-:W-:-:S03]  /*1150*/  @!P1 SEL R3, R16, R3, !P0 ;  /* 0x0000000310039207 */ /* 0x000fc60004000000 */
[----:B------:R-:W-:Y:S02]  /*1160*/  IMAD R7, R4, R7, R14 ;  /* 0x0000000704077224 */ /* 0x000fe400078e020e */
[--C-:B------:R-:W-:Y:S02]  /*1170*/  @!P1 IMAD.IADD R6, R6, 0x1, -R3.reuse ;  /* 0x0000000106069824 */ /* 0x100fe400078e0a03 */
[----:B------:R-:W-:Y:S01]  /*1180*/  @!P1 IMAD R3, R2, R12, R3 ;  /* 0x0000000c02039224 */ /* 0x000fe200078e0203 */
[----:B------:R-:W-:Y:S01]  /*1190*/  IADD3 R2, PT, PT, -R16, RZ, RZ ;  /* 0x000000ff10027210 */ /* 0x000fe20007ffe1ff */
[----:B------:R-:W-:Y:S02]  /*11a0*/  @!P1 IMAD R5, R6, R10, R16 ;  /* 0x0000000a06059224 */ /* 0x000fe400078e0210 */
[----:B------:R-:W-:Y:S02]  /*11b0*/  @!P1 IMAD.MOV.U32 R16, RZ, RZ, R3 ;  /* 0x000000ffff109224 */ /* 0x000fe400078e0003 */
[----:B------:R-:W-:-:S02]  /*11c0*/  IMAD R2, R9, R2, R15 ;  /* 0x0000000209027224 */ /* 0x000fc400078e020f */
[----:B------:R-:W-:Y:S02]  /*11d0*/  IMAD R14, R5, R4, R7 ;  /* 0x00000004050e7224 */ /* 0x000fe400078e0207 */
[----:B------:R-:W-:Y:S02]  /*11e0*/  IMAD R15, R16, R9, R2 ;  /* 0x00000009100f7224 */ /* 0x000fe400078e0202 */
.L_x_15:
[----:B------:R-:W1:Y:S01]  /*11f0*/  LDCU UR4, c[0x0][0xb30] ;  /* 0x00016600ff0477ac */ /* 0x000e620008000800 */
[----:B------:R-:W2:Y:S08]  /*1200*/  S2UR UR37, SR_CgaCtaId ;  /* 0x00000000002579c3 */ /* 0x000eb00000008800 */
[----:B------:R-:W3:Y:S01]  /*1210*/  LDC R40, c[0x0][0xb24] ;  /* 0x0002c900ff287b82 */ /* 0x000ee20000000800 */
[----:B-1----:R-:W-:-:S09]  /*1220*/  UISETP.NE.AND UP1, UPT, UR4, 0x1, UPT ;  /* 0x000000010400788c */ /* 0x002fd2000bf25270 */
[----:B--2---:R-:W-:Y:S05]  /*1230*/  BRA.U UP1, `(.L_x_16) ;  /* 0x0000000101407547 */ /* 0x004fea000b800000 */
[----:B------:R-:W1:Y:S08]  /*1240*/  LDC.64 R4, c[0x0][0xb10] ;  /* 0x0002c400ff047b82 */ /* 0x000e700000000a00 */
[----:B------:R-:W2:Y:S08]  /*1250*/  LDC.64 R2, c[0x0][0xb18] ;  /* 0x0002c600ff027b82 */ /* 0x000eb00000000a00 */
[----:B------:R-:W4:Y:S08]  /*1260*/  LDC R6, c[0x0][0xb20] ;  /* 0x0002c800ff067b82 */ /* 0x000f300000000800 */
[----:B------:R-:W3:Y:S01]  /*1270*/  LDC R7, c[0x0][0xb0c] ;  /* 0x0002c300ff077b82 */ /* 0x000ee20000000800 */
[----:B-1----:R-:W-:-:S05]  /*1280*/  IMAD.HI.U32 R4, R15, R4, RZ ;  /* 0x000000040f047227 */ /* 0x002fca00078e00ff */
[----:B------:R-:W-:Y:S01]  /*1290*/  SHF.R.U32.HI R4, RZ, R5, R4 ;  /* 0x00000005ff047219 */ /* 0x000fe20000011604 */
[----:B--2---:R-:W-:Y:S01]  /*12a0*/  IMAD.HI.U32 R3, R14, R3, RZ ;  /* 0x000000030e037227 */ /* 0x004fe200078e00ff */
[----:B------:R-:W-:-:S04]  /*12b0*/  ISETP.NE.AND P0, PT, R2, 0x1, PT ;  /* 0x000000010200780c */ /* 0x000fc80003f05270 */
[----:B----4-:R-:W-:-:S04]  /*12c0*/  SHF.R.U32.HI R3, RZ, R6, R3 ;  /* 0x00000006ff037219 */ /* 0x010fc80000011603 */
[----:B------:R-:W-:Y:S02]  /*12d0*/  SEL R3, R14, R3, !P0 ;  /* 0x000000030e037207 */ /* 0x000fe40004000000 */
[----:B---3--:R-:W-:-:S04]  /*12e0*/  ISETP.NE.AND P1, PT, R7, 0x1, PT ;  /* 0x000000010700780c */ /* 0x008fc80003f25270 */
[----:B------:R-:W-:-:S05]  /*12f0*/  SEL R4, R15, R4, !P1 ;  /* 0x000000040f047207 */ /* 0x000fca0004800000 */
[----:B------:R-:W-:Y:S02]  /*1300*/  IMAD.IADD R5, R3, 0x1, -R4 ;  /* 0x0000000103057824 */ /* 0x000fe400078e0a04 */
[----:B------:R-:W-:Y:S02]  /*1310*/  IMAD.IADD R3, R4, 0x1, -R3 ;  /* 0x0000000104037824 */ /* 0x000fe400078e0a03 */
[----:B------:R-:W-:Y:S02]  /*1320*/  IMAD R15, R5, R7, R15 ;  /* 0x00000007050f7224 */ /* 0x000fe400078e020f */
[----:B------:R-:W-:-:S07]  /*1330*/  IMAD R14, R3, R2, R14 ;  /* 0x00000002030e7224 */ /* 0x000fce00078e020e */
.L_x_16:
[----:B------:R-:W-:Y:S01]  /*1340*/  BAR.SYNC.DEFER_BLOCKING 0x0 ;  /* 0x0000000000007b1d */ /* 0x000fe20000010000 */
[----:B------:R-:W-:Y:S01]  /*1350*/  UISETP.NE.AND UP1, UPT, UR8, 0x2, UPT ;  /* 0x000000020800788c */ /* 0x000fe2000bf25270 */
[----:B------:R-:W-:Y:S02]  /*1360*/  ISETP.NE.OR P5, PT, R0, 0x2, !P5 ;  /* 0x000000020000780c */ /* 0x000fe40006fa5670 */
[----:B------:R-:W-:-:S06]  /*1370*/  LOP3.LUT R2, R93, 0x1f, RZ, 0xc0, !PT ;  /* 0x0000001f5d027812 */ /* 0x000fcc00078ec0ff */
[----:B------:R-:W-:Y:S05]  /*1380*/  BRA.U UP1, `(.L_x_17) ;  /* 0x00000011015c7547 */ /* 0x000fea000b800000 */
[----:B------:R-:W1:Y:S01]  /*1390*/  LDCU UR13, c[0x0][0x38c] ;  /* 0x00007180ff0d77ac */ /* 0x000e620008000800 */
[----:B------:R-:W2:Y:S01]  /*13a0*/  LDC R8, c[0x0][0x370] ;  /* 0x0000dc00ff087b82 */ /* 0x000ea20000000800 */
[----:B------:R-:W-:Y:S01]  /*13b0*/  PLOP3.LUT P1, PT, PT, PT, UP2, 0x80, 0x8 ;  /* 0x000000000008781c */ /* 0x000fe20003f2f028 */
[----:B------:R-:W-:Y:S01]  /*13c0*/  IMAD.MOV.U32 R17, RZ, RZ, 0x1 ;  /* 0x00000001ff117424 */ /* 0x000fe200078e00ff */
[----:B------:R-:W-:Y:S01]  /*13d0*/  ISETP.EQ.OR P4, PT, R2, RZ, P5 ;  /* 0x000000ff0200720c */ /* 0x000fe20002f82670 */
[----:B------:R-:W-:Y:S01]  /*13e0*/  IMAD.MOV.U32 R16, RZ, RZ, RZ ;  /* 0x000000ffff107224 */ /* 0x000fe200078e00ff */
[----:B------:R-:W-:Y:S02]  /*13f0*/  PLOP3.LUT P1, PT, P1, PT, PT, 0x8, 0x80 ;  /* 0x000000000080781c */ /* 0x000fe40000f2e170 */
[----:B------:R-:W-:Y:S01]  /*1400*/  CS2R R12, SRZ ;  /* 0x00000000000c7805 */ /* 0x000fe2000001ff00 */
[----:B------:R-:W-:Y:S01]  /*1410*/  IMAD.MOV.U32 R11, RZ, RZ, 0x1 ;  /* 0x00000001ff0b7424 */ /* 0x000fe200078e00ff */
[----:B------:R-:W4:Y:S01]  /*1420*/  LDC R0, c[0x0][0x374] ;  /* 0x0000dd00ff007b82 */ /* 0x000f220000000800 */
[----:B------:R-:W2:Y:S01]  /*1430*/  LDCU.64 UR22, c[0x0][0x348] ;  /* 0x00006900ff1677ac */ /* 0x000ea20008000a00 */
[----:B------:R-:W-:Y:S01]  /*1440*/  UMOV UR6, URZ ;  /* 0x000000ff00067c82 */ /* 0x000fe20008000000 */
[----:B-1----:R-:W-:-:S04]  /*1450*/  UIADD3 UR5, UPT, UPT, UR13, 0x1f, URZ ;  /* 0x0000001f0d057890 */ /* 0x002fc8000fffe0ff */
[----:B------:R-:W-:-:S04]  /*1460*/  USHF.R.S32.HI UR4, URZ, 0x1f, UR5 ;  /* 0x0000001fff047899 */ /* 0x000fc80008011405 */
[----:B------:R-:W-:-:S04]  /*1470*/  ULEA.HI UR4, UR4, UR5, URZ, 0x5 ;  /* 0x0000000504047291 */ /* 0x000fc8000f8f28ff */
[----:B------:R-:W-:Y:S02]  /*1480*/  USHF.R.S32.HI UR15, URZ, 0x5, UR4 ;  /* 0x00000005ff0f7899 */ /* 0x000fe40008011404 */
[----:B------:R-:W-:Y:S02]  /*1490*/  UIADD3 UR4, UPT, UPT, UR13, -0x1, URZ ;  /* 0xffffffff0d047890 */ /* 0x000fe4000fffe0ff */
[----:B------:R-:W-:Y:S02]  /*14a0*/  UISETP.LT.U32.AND UP0, UPT, UR15, 0x4, UPT ;  /* 0x000000040f00788c */ /* 0x000fe4000bf01070 */
[----:B------:R-:W-:Y:S02]  /*14b0*/  UISETP.GE.U32.AND UP1, UPT, UR4, -0x3f, UPT ;  /* 0xffffffc10400788c */ /* 0x000fe4000bf26070 */
[----:B------:R-:W-:Y:S02]  /*14c0*/  USEL UR14, UR15, 0x4, UP0 ;  /* 0x000000040f0e7887 */ /* 0x000fe40008000000 */
[----:B------:R-:W-:-:S02]  /*14d0*/  UIADD3 UR13, UPT, UPT, UR13, 0x3e, URZ ;  /* 0x0000003e0d0d7890 */ /* 0x000fc4000fffe0ff */
[----:B------:R-:W-:Y:S02]  /*14e0*/  UIADD3 UR5, UPT, UPT, UR14, -0x1, URZ ;  /* 0xffffffff0e057890 */ /* 0x000fe4000fffe0ff */
[----:B------:R-:W-:-:S03]  /*14f0*/  UIADD3 UR7, UPT, UPT, UR15, -UR14, URZ ;  /* 0x8000000e0f077290 */ /* 0x000fc6000fffe0ff */
[----:B------:R-:W-:-:S04]  /*1500*/  @UP1 UIADD3 UR5, UPT, UPT, UR14, URZ, URZ ;  /* 0x000000ff0e051290 */ /* 0x000fc8000fffe0ff */
[----:B--2---:R-:W-:-:S12]  /*1510*/  UIADD3 UR5, UPT, UPT, UR5, 0x1, URZ ;  /* 0x0000000105057890 */ /* 0x004fd8000fffe0ff */
.L_x_35:
[----:B------:R-:W-:Y:S01]  /*1520*/  UISETP.NE.AND UP0, UPT, UR37, URZ, UPT ;  /* 0x000000ff2500728c */ /* 0x000fe2000bf05270 */
[----:B------:R-:W1:Y:S08]  /*1530*/  S2UR UR37, SR_CgaCtaId ;  /* 0x00000000002579c3 */ /* 0x000e700000008800 */
[----:B------:R-:W-:Y:S05]  /*1540*/  BRA.U UP0, `(.L_x_18) ;  /* 0x0000000100347547 */ /* 0x000fea000b800000 */
[----:B------:R-:W2:Y:S01]  /*1550*/  S2R R2, SR_CgaCtaId ;  /* 0x0000000000027919 */ /* 0x000ea20000008800 */
[----:B------:R-:W-:-:S04]  /*1560*/  MOV R3, 0x400 ;  /* 0x0000040000037802 */ /* 0x000fc80000000f00 */
[----:B--2---:R-:W-:Y:S02]  /*1570*/  LEA R2, R2, R3, 0x18 ;  /* 0x0000000302027211 */ /* 0x004fe400078ec0ff */
[----:B------:R-:W-:-:S03]  /*1580*/  SHF.L.U32 R3, R11, 0x1f, RZ ;  /* 0x0000001f0b037819 */ /* 0x000fc600000006ff */
[----:B------:R-:W-:-:S04]  /*1590*/  IMAD R2, R12, 0x8, R2 ;  /* 0x000000080c027824 */ /* 0x000fc800078e0202 */
[----:B------:R-:W2:Y:S02]  /*15a0*/  SYNCS.PHASECHK.TRANS64.TRYWAIT P0, [R2+URZ+0xf0], R3 ;  /* 0x0000f003020075a7 */ /* 0x000ea400080011ff */
[----:B--2---:R-:W-:Y:S05]  /*15b0*/  @!P0 BRA `(.L_x_19) ;  /* 0x0000005c00748947 */ /* 0x004fea0003800000 */
.L_x_115:
[----:B------:R-:W-:Y:S01]  /*15c0*/  VIADD R12, R12, 0x1 ;  /* 0x000000010c0c7836 */ /* 0x000fe20000000000 */
[----:B------:R2:W-:Y:S04]  /*15d0*/  SYNCS.ARRIVE.TRANS64.A1T0 RZ, [R2+URZ+0xe0], RZ ;  /* 0x0000e0ff02ff79a7 */ /* 0x0005e800081000ff */
[----:B------:R-:W-:-:S04]  /*15e0*/  ISETP.NE.AND P0, PT, R12, 0x2, PT ;  /* 0x000000020c00780c */ /* 0x000fc80003f05270 */
[----:B------:R-:W-:Y:S02]  /*15f0*/  SEL R12, R12, RZ, P0 ;  /* 0x000000ff0c0c7207 */ /* 0x000fe40000000000 */
[----:B--2---:R-:W-:-:S04]  /*1600*/  SEL R2, RZ, 0x1, P0 ;  /* 0x00000001ff027807 */ /* 0x004fc80000000000 */
[----:B------:R-:W-:-:S07]  /*1610*/  LOP3.LUT R11, R11, R2, RZ, 0x3c, !PT ;  /* 0x000000020b0b7212 */ /* 0x000fce00078e3cff */
.L_x_18:
[----:B------:R-:W-:Y:S01]  /*1620*/  UMOV UR4, 0x400 ;  /* 0x0000040000047882 */ /* 0x000fe20000000000 */
[----:B------:R-:W-:Y:S01]  /*1630*/  SHF.L.U32 R2, R17, 0x1f, RZ ;  /* 0x0000001f11027819 */ /* 0x000fe200000006ff */
[----:B-1----:R-:W-:Y:S01]  /*1640*/  ULEA UR4, UR37, UR4, 0x18 ;  /* 0x0000000425047291 */ /* 0x002fe2000f8ec0ff */
[----:B------:R-:W-:Y:S01]  /*1650*/  R2UR UR35, R15 ;  /* 0x000000000f2372ca */ /* 0x000fe200000e0000 */
[----:B------:R-:W-:Y:S01]  /*1660*/  UISETP.GE.U32.AND UP0, UPT, UR13, 0x3f, UPT ;  /* 0x0000003f0d00788c */ /* 0x000fe2000bf06070 */
[----:B------:R-:W-:Y:S01]  /*1670*/  R2UR UR11, R14 ;  /* 0x000000000e0b72ca */ /* 0x000fe200000e0000 */
[----:B------:R-:W-:Y:S01]  /*1680*/  ULEA UR8, UR6, UR4, 0x3 ;  /* 0x0000000406087291 */ /* 0x000fe2000f8e18ff */
[----:B------:R-:W-:-:S08]  /*1690*/  UMOV UR24, URZ ;  /* 0x000000ff00187c82 */ /* 0x000fd00008000000 */
[----:B------:R1:W2:Y:S01]  /*16a0*/  SYNCS.PHASECHK.TRANS64.TRYWAIT P0, [UR8+0x20], R2 ;  /* 0x00002002ff0075a7 */ /* 0x0002a20008001108 */
[----:B------:R-:W-:Y:S02]  /*16b0*/  USHF.L.U32 UR35, UR35, 0x7, URZ ;  /* 0x0000000723237899 */ /* 0x000fe400080006ff */
[----:B------:R-:W-:Y:S01]  /*16c0*/  USHF.L.U32 UR11, UR11, 0x6, URZ ;  /* 0x000000060b0b7899 */ /* 0x000fe200080006ff */
[----:B------:R-:W-:Y:S11]  /*16d0*/  BRA.U !UP0, `(.L_x_20) ;  /* 0x0000000108a87547 */ /* 0x000ff6000b800000 */
[----:B------:R-:W-:Y:S01]  /*16e0*/  UMOV UR16, URZ ;  /* 0x000000ff00107c82 */ /* 0x000fe20008000000 */
[----:B------:R-:W-:-:S05]  /*16f0*/  UMOV UR17, UR6 ;  /* 0x0000000600117c82 */ /* 0x000fca0008000000 */
.L_x_25:
[----:B-1----:R-:W-:Y:S01]  /*1700*/  ULEA UR33, UR17, UR4, 0x3 ;  /* 0x0000000411217291 */ /* 0x002fe2000f8e18ff */
[----:B--2---:R-:W-:Y:S01]  /*1710*/  @!P5 MOV R3, 0x3000 ;  /* 0x000030000003d802 */ /* 0x004fe20000000f00 */
[----:B--2---:R-:W-:Y:S10]  /*1720*/  @P0 BRA `(.L_x_21) ;  /* 0x00000000000c0947 */ /* 0x004ff40003800000 */
[----:B------:R-:W-:-:S04]  /*1730*/  SHF.L.U32 R4, R17, 0x1f, RZ ;  /* 0x0000001f11047819 */ /* 0x000fc800000006ff */
[----:B------:R-:W2:Y:S02]  /*1740*/  SYNCS.PHASECHK.TRANS64.TRYWAIT P0, [UR33+0x20], R4 ;  /* 0x00002004ff0075a7 */ /* 0x000ea40008001121 */
[----:B--2---:R-:W-:Y:S05]  /*1750*/  @!P0 BRA `(.L_x_22) ;  /* 0x0000005c00208947 */ /* 0x004fea0003800000 */
.L_x_21:
[----:B------:R2:W-:Y:S01]  /*1760*/  @!P5 SYNCS.ARRIVE.TRANS64 RZ, [UR33], R3 ;  /* 0x00000003ffffd9a7 */ /* 0x0005e20008000021 */
[----:B------:R-:W-:Y:S04]  /*1770*/  BSSY.RECONVERGENT B0, `(.L_x_23) ;  /* 0x0000003000007945 */ /* 0x000fe80003800200 */
[----:B------:R-:W-:Y:S05]  /*1780*/  @P4 BRA `(.L_x_24) ;  /* 0x0000000000044947 */ /* 0x000fea0003800000 */
[----:B------:R-:W-:Y:S05]  /*1790*/  BPT.TRAP 0x1 ;  /* 0x000000040000795c */ /* 0x000fea0000300000 */
.L_x_24:
[----:B------:R-:W-:Y:S05]  /*17a0*/  BSYNC.RECONVERGENT B0 ;  /* 0x0000000000007941 */ /* 0x000fea0003800200 */
.L_x_23:
[----:B------:R-:W-:Y:S02]  /*17b0*/  UIADD3 UR6, UPT, UPT, UR17, 0x1, URZ ;  /* 0x0000000111067890 */ /* 0x000fe4000fffe0ff */
[----:B------:R-:W-:Y:S02]  /*17c0*/  ULEA UR32, UR17, UR4, 0xd ;  /* 0x0000000411207291 */ /* 0x000fe4000f8e68ff */
[----:B------:R-:W-:Y:S02]  /*17d0*/  UISETP.NE.AND UP0, UPT, UR6, 0x4, UPT ;  /* 0x000000040600788c */ /* 0x000fe4000bf05270 */
[----:B------:R-:W-:Y:S02]  /*17e0*/  UIADD3 UR26, UP1, UPT, UR22, 0x80, URZ ;  /* 0x00000080161a7890 */ /* 0x000fe4000ff3e0ff */
[----:B------:R-:W-:Y:S02]  /*17f0*/  USEL UR9, URZ, 0x1, UP0 ;  /* 0x00000001ff097887 */ /* 0x000fe40008000000 */
[----:B------:R-:W-:-:S02]  /*1800*/  USEL UR6, UR6, URZ, UP0 ;  /* 0x000000ff06067287 */ /* 0x000fc40008000000 */
[----:B------:R-:W-:Y:S02]  /*1810*/  UIADD3 UR20, UP0, UPT, UR22, 0x180, URZ ;  /* 0x0000018016147890 */ /* 0x000fe4000ff1e0ff */
[----:B------:R-:W-:Y:S01]  /*1820*/  ULEA UR8, UR6, UR4, 0x3 ;  /* 0x0000000406087291 */ /* 0x000fe2000f8e18ff */
[----:B------:R-:W-:Y:S01]  /*1830*/  LOP3.LUT R17, R17, UR9, RZ, 0x3c, !PT ;  /* 0x0000000911117c12 */ /* 0x000fe2000f8e3cff */
[----:B------:R-:W-:Y:S02]  /*1840*/  USHF.L.U32 UR34, UR16, 0x5, URZ ;  /* 0x0000000510227899 */ /* 0x000fe400080006ff */
[----:B------:R-:W-:Y:S01]  /*1850*/  UIADD3.X UR27, UPT, UPT, URZ, UR23, URZ, UP1, !UPT ;  /* 0x00000017ff1b7290 */ /* 0x000fe20008ffe4ff */
[----:B-1----:R-:W-:Y:S01]  /*1860*/  SHF.L.U32 R2, R17, 0x1f, RZ ;  /* 0x0000001f11027819 */ /* 0x002fe200000006ff */
[----:B------:R-:W-:Y:S02]  /*1870*/  UIADD3 UR32, UPT, UPT, UR32, 0x6400, URZ ;  /* 0x0000640020207890 */ /* 0x000fe4000fffe0ff */
[----:B------:R-:W-:Y:S01]  /*1880*/  UIADD3.X UR21, UPT, UPT, URZ, UR23, URZ, UP0, !UPT ;  /* 0x00000017ff157290 */ /* 0x000fe200087fe4ff */
[----:B------:R1:W1:Y:S01]  /*1890*/  SYNCS.PHASECHK.TRANS64.TRYWAIT P0, [UR8+0x20], R2 ;  /* 0x00002002ff0075a7 */ /* 0x0002620008001108 */
[----:B------:R-:W-:Y:S01]  /*18a0*/  ULEA UR8, UR17, UR4, 0xc ;  /* 0x0000000411087291 */ /* 0x000fe2000f8e60ff */
[----:B------:R-:W-:Y:S01]  /*18b0*/  UMOV UR18, 0x0 ;  /* 0x0000000000127882 */ /* 0x000fe20000000000 */
[----:B------:R-:W-:-:S02]  /*18c0*/  UMOV UR19, 0x10000000 ;  /* 0x1000000000137882 */ /* 0x000fc40000000000 */
[----:B------:R-:W-:Y:S01]  /*18d0*/  UIADD3 UR8, UPT, UPT, UR8, 0xe400, URZ ;  /* 0x0000e40008087890 */ /* 0x000fe2000fffe0ff */
[----:B------:R1:W-:Y:S01]  /*18e0*/  UTMALDG.3D [UR32], [UR26], desc[UR18] ;  /* 0x000012201a0075b4 */ /* 0x0003e20008011000 */
[----:B------:R-:W-:Y:S01]  /*18f0*/  UMOV UR12, UR36 ;  /* 0x00000024000c7c82 */ /* 0x000fe20008000000 */
[----:B------:R-:W-:Y:S01]  /*1900*/  UMOV UR9, UR33 ;  /* 0x0000002100097c82 */ /* 0x000fe20008000000 */
[----:B------:R-:W-:Y:S01]  /*1910*/  UMOV UR10, UR34 ;  /* 0x00000022000a7c82 */ /* 0x000fe20008000000 */
[----:B------:R-:W-:Y:S01]  /*1920*/  UIADD3 UR16, UPT, UPT, UR16, 0x1, URZ ;  /* 0x0000000110107890 */ /* 0x000fe2000fffe0ff */
[----:B------:R-:W-:Y:S01]  /*1930*/  UMOV UR24, UR5 ;  /* 0x0000000500187c82 */ /* 0x000fe20008000000 */
[----:B------:R-:W-:Y:S02]  /*1940*/  UMOV UR17, UR6 ;  /* 0x0000000600117c82 */ /* 0x000fe40008000000 */
[----:B------:R1:W-:Y:S01]  /*1950*/  UTMALDG.3D [UR8], [UR20], desc[UR18] ;  /* 0x00001208140075b4 */ /* 0x0003e20008011000 */
[----:B------:R-:W-:-:S09]  /*1960*/  UISETP.NE.AND UP0, UPT, UR16, UR5, UPT ;  /* 0x000000051000728c */ /* 0x000fd2000bf05270 */
[----:B------:R-:W-:Y:S05]  /*1970*/  BRA.U UP0, `(.L_x_25) ;  /* 0xfffffffd00607547 */ /* 0x000fea000b83ffff */
.L_x_20:
[----:B-1----:R-:W-:Y:S01]  /*1980*/  ULEA UR8, UR6, UR4, 0x3 ;  /* 0x0000000406087291 */ /* 0x002fe2000f8e18ff */
[----:B------:R-:W-:Y:S01]  /*1990*/  SHF.L.U32 R2, R17, 0x1f, RZ ;  /* 0x0000001f11027819 */ /* 0x000fe200000006ff */
[----:B------:R-:W-:Y:S01]  /*19a0*/  @!P1 SYNCS.ARRIVE.TRANS64.A1T0 RZ, [UR4+0x78], RZ ;  /* 0x000078ffffff99a7 */ /* 0x000fe20008100004 */
[----:B------:R-:W-:-:S06]  /*19b0*/  UISETP.GT.AND UP0, UPT, UR15, UR14, UPT ;  /* 0x0000000e0f00728c */ /* 0x000fcc000bf04270 */
[----:B--2---:R1:W2:Y:S03]  /*19c0*/  SYNCS.PHASECHK.TRANS64.TRYWAIT P0, [UR8+0x20], R2 ;  /* 0x00002002ff0075a7 */ /* 0x0042a60008001108 */
[----:B------:R-:W-:Y:S05]  /*19d0*/  BRA.U !UP0, `(.L_x_26) ;  /* 0x0000000108ac7547 */ /* 0x000fea000b800000 */
[----:B------:R-:W-:Y:S01]  /*19e0*/  UIADD3 UR21, UPT, UPT, UR7, UR24, URZ ;  /* 0x0000001807157290 */ /* 0x000fe2000fffe0ff */
[----:B------:R-:W-:-:S11]  /*19f0*/  UMOV UR25, UR6 ;  /* 0x0000000600197c82 */ /* 0x000fd60008000000 */
.L_x_31:
[----:B-1----:R-:W-:Y:S01]  /*1a00*/  ULEA UR17, UR25, UR4, 0x3 ;  /* 0x0000000419117291 */ /* 0x002fe2000f8e18ff */
[----:B--2---:R-:W-:Y:S01]  /*1a10*/  @!P5 MOV R3, 0x3000 ;  /* 0x000030000003d802 */ /* 0x004fe20000000f00 */
[----:B--2---:R-:W-:Y:S10]  /*1a20*/  @P0 BRA `(.L_x_27) ;  /* 0x00000000000c0947 */ /* 0x004ff40003800000 */
[----:B------:R-:W-:-:S04]  /*1a30*/  SHF.L.U32 R4, R17, 0x1f, RZ ;  /* 0x0000001f11047819 */ /* 0x000fc800000006ff */
[----:B------:R-:W2:Y:S02]  /*1a40*/  SYNCS.PHASECHK.TRANS64.TRYWAIT P0, [UR17+0x20], R4 ;  /* 0x00002004ff0075a7 */ /* 0x000ea40008001111 */
[----:B--2---:R-:W-:Y:S05]  /*1a50*/  @!P0 BRA `(.L_x_28) ;  /* 0x0000005800788947 */ /* 0x004fea0003800000 */
.L_x_27:
[----:B------:R2:W-:Y:S01]  /*1a60*/  @!P5 SYNCS.ARRIVE.TRANS64 RZ, [UR17], R3 ;  /* 0x00000003ffffd9a7 */ /* 0x0005e20008000011 */
[----:B------:R-:W-:Y:S04]  /*1a70*/  BSSY.RECONVERGENT B0, `(.L_x_29) ;  /* 0x0000003000007945 */ /* 0x000fe80003800200 */
[----:B------:R-:W-:Y:S05]  /*1a80*/  @P4 BRA `(.L_x_30) ;  /* 0x0000000000044947 */ /* 0x000fea0003800000 */
[----:B------:R-:W-:Y:S05]  /*1a90*/  BPT.TRAP 0x1 ;  /* 0x000000040000795c */ /* 0x000fea0000300000 */
.L_x_30:
[----:B------:R-:W-:Y:S05]  /*1aa0*/  BSYNC.RECONVERGENT B0 ;  /* 0x0000000000007941 */ /* 0x000fea0003800200 */
.L_x_29:
        /* <DEDUP_REMOVED lines=10> */
[----:B------:R-:W-:Y:S01]  /*1b50*/  UIADD3 UR16, UPT, UPT, UR16, 0x6400, URZ ;  /* 0x0000640010107890 */ /* 0x000fe2000fffe0ff */
[----:B-1----:R-:W-:Y:S01]  /*1b60*/  SHF.L.U32 R2, R17, 0x1f, RZ ;  /* 0x0000001f11027819 */ /* 0x002fe200000006ff */
[----:B------:R-:W-:Y:S02]  /*1b70*/  UIADD3.X UR31, UPT, UPT, URZ, UR23, URZ, UP1, !UPT ;  /* 0x00000017ff1f7290 */ /* 0x000fe40008ffe4ff */
[----:B------:R-:W-:Y:S01]  /*1b80*/  UIADD3.X UR29, UPT, UPT, URZ, UR23, URZ, UP0, !UPT ;  /* 0x00000017ff1d7290 */ /* 0x000fe200087fe4ff */
[----:B------:R1:W1:Y:S01]  /*1b90*/  SYNCS.PHASECHK.TRANS64.TRYWAIT P0, [UR8+0x20], R2 ;  /* 0x00002002ff0075a7 */ /* 0x0002620008001108 */
[----:B------:R-:W-:Y:S01]  /*1ba0*/  ULEA UR8, UR25, UR4, 0xc ;  /* 0x0000000419087291 */ /* 0x000fe2000f8e60ff */
[----:B------:R-:W-:Y:S01]  /*1bb0*/  UMOV UR26, 0x0 ;  /* 0x00000000001a7882 */ /* 0x000fe20000000000 */
[----:B------:R-:W-:-:S02]  /*1bc0*/  UMOV UR27, 0x10000000 ;  /* 0x10000000001b7882 */ /* 0x000fc40000000000 */
[----:B------:R-:W-:Y:S01]  /*1bd0*/  UIADD3 UR8, UPT, UPT, UR8, 0xe400, URZ ;  /* 0x0000e40008087890 */ /* 0x000fe2000fffe0ff */
[----:B------:R-:W-:Y:S01]  /*1be0*/  UMOV UR19, UR35 ;  /* 0x0000002300137c82 */ /* 0x000fe20008000000 */
[----:B------:R-:W-:Y:S01]  /*1bf0*/  UMOV UR20, UR36 ;  /* 0x0000002400147c82 */ /* 0x000fe20008000000 */
[----:B------:R-:W-:Y:S01]  /*1c00*/  UMOV UR12, UR36 ;  /* 0x00000024000c7c82 */ /* 0x000fe20008000000 */
[----:B------:R-:W-:Y:S01]  /*1c10*/  UMOV UR9, UR17 ;  /* 0x0000001100097c82 */ /* 0x000fe20008000000 */
[----:B------:R-:W-:Y:S01]  /*1c20*/  UMOV UR10, UR18 ;  /* 0x00000012000a7c82 */ /* 0x000fe20008000000 */
[----:B------:R1:W-:Y:S01]  /*1c30*/  UTMALDG.3D [UR16], [UR30], desc[UR26] ;  /* 0x00001a101e0075b4 */ /* 0x0003e20008011000 */
[----:B------:R-:W-:Y:S01]  /*1c40*/  UIADD3 UR24, UPT, UPT, UR24, 0x1, URZ ;  /* 0x0000000118187890 */ /* 0x000fe2000fffe0ff */
[----:B------:R-:W-:-:S03]  /*1c50*/  UMOV UR25, UR6 ;  /* 0x0000000600197c82 */ /* 0x000fc60008000000 */
[----:B------:R-:W-:Y:S01]  /*1c60*/  UISETP.NE.AND UP0, UPT, UR24, UR21, UPT ;  /* 0x000000151800728c */ /* 0x000fe2000bf05270 */
[----:B------:R1:W-:Y:S08]  /*1c70*/  UTMALDG.3D [UR8], [UR28], desc[UR26] ;  /* 0x00001a081c0075b4 */ /* 0x0003f00008011000 */
[----:B------:R-:W-:Y:S05]  /*1c80*/  BRA.U UP0, `(.L_x_31) ;  /* 0xfffffffd005c7547 */ /* 0x000fea000b83ffff */
.L_x_26:
[C---:B-1----:R-:W-:Y:S01]  /*1c90*/  LEA R2, R16.reuse, UR4, 0x3 ;  /* 0x0000000410027c11 */ /* 0x042fe2000f8e18ff */
[----:B------:R-:W-:Y:S01]  /*1ca0*/  NOP ;  /* 0x0000000000007918 */ /* 0x000fe20000000000 */
[----:B--2---:R-:W-:Y:S02]  /*1cb0*/  SHF.L.U32 R3, R13, 0x1f, RZ ;  /* 0x0000001f0d037819 */ /* 0x004fe400000006ff */
[----:B------:R-:W-:Y:S02]  /*1cc0*/  LEA R4, R16, UR4, 0x4 ;  /* 0x0000000410047c11 */ /* 0x000fe4000f8e20ff */
[----:B------:R-:W1:Y:S02]  /*1cd0*/  SYNCS.PHASECHK.TRANS64.TRYWAIT P0, [R2+URZ+0x80], R3 ;  /* 0x00008003020075a7 */ /* 0x000e6400080011ff */
[----:B-1----:R-:W-:Y:S05]  /*1ce0*/  @!P0 BRA `(.L_x_32) ;  /* 0x0000005400ec8947 */ /* 0x002fea0003800000 */
.L_x_118:
[----:B------:R-:W2:Y:S01]  /*1cf0*/  LDS.128 R4, [R4+0x110] ;  /* 0x0001100004047984 */ /* 0x000ea20000000c00 */
[----:B---3--:R-:W-:Y:S01]  /*1d00*/  ISETP.GE.AND P0, PT, R40, 0x1, PT ;  /* 0x000000012800780c */ /* 0x008fe20003f06270 */
[----:B-1----:R-:W-:Y:S01]  /*1d10*/  VIADD R2, R2, 0x90 ;  /* 0x0000009002027836 */ /* 0x002fe20000000000 */
[----:B------:R-:W-:Y:S01]  /*1d20*/  @!PT LDS RZ, [RZ] ;  /* 0x00000000fffff984 */ /* 0x000fe20000000800 */
[----:B------:R-:W-:Y:S01]  /*1d30*/  @!PT LDS RZ, [RZ] ;  /* 0x00000000fffff984 */ /* 0x000fe20000000800 */
[----:B------:R-:W-:Y:S01]  /*1d40*/  @!PT LDS RZ, [RZ] ;  /* 0x00000000fffff984 */ /* 0x000fe20000000800 */
[----:B------:R-:W-:Y:S01]  /*1d50*/  @!PT LDS RZ, [RZ] ;  /* 0x00000000fffff984 */ /* 0x000fe20000000800 */
[----:B------:R1:W-:Y:S06]  /*1d60*/  MEMBAR.ALL.CTA ;  /* 0x0000000000007992 */ /* 0x0003ec0000008000 */
[----:B-1----:R-:W1:Y:S01]  /*1d70*/  FENCE.VIEW.ASYNC.S ;  /* 0x00000000000073c6 */ /* 0x002e620000000000 */
[----:B------:R-:W-:-:S04]  /*1d80*/  PRMT R2, RZ, 0x654, R2 ;  /* 0x00000654ff027816 */ /* 0x000fc80000000002 */
[----:B-1----:R1:W-:Y:S01]  /*1d90*/  SYNCS.ARRIVE.TRANS64.RED.A1T0 RZ, [R2+URZ], RZ ;  /* 0x000000ff02ff79a7 */ /* 0x0023e200081004ff */
[----:B--2---:R-:W-:-:S13]  /*1da0*/  LOP3.LUT P2, RZ, R6, 0x1, RZ, 0xc0, !PT ;  /* 0x0000000106ff7812 */ /* 0x004fda000784c0ff */
[----:B------:R-:W-:Y:S01]  /*1db0*/  @P2 SHF.R.U32.HI R3, RZ, 0x10, R5 ;  /* 0x00000010ff032819 */ /* 0x000fe20000011605 */
[----:B------:R-:W-:Y:S01]  /*1dc0*/  VOTEU.ANY UP0, P2 ;  /* 0x0000000000ff7886 */ /* 0x000fe20001000100 */
[----:B------:R-:W-:Y:S02]  /*1dd0*/  @P2 MOV R10, R4 ;  /* 0x00000004000a2202 */ /* 0x000fe40000000f00 */
[----:B------:R-:W-:Y:S02]  /*1de0*/  @P2 R2UR.BROADCAST UR8, R3 ;  /* 0x00000000030822ca */ /* 0x000fe400008e0000 */
[----:B------:R-:W-:-:S11]  /*1df0*/  @P2 LOP3.LUT R9, R5, 0xffff, RZ, 0xc0, !PT ;  /* 0x0000ffff05092812 */ /* 0x000fd600078ec0ff */
[----:B------:R-:W-:Y:S01]  /*1e00*/  @UP0 UMOV UR36, UR8 ;  /* 0x0000000800240c82 */ /* 0x000fe20008000000 */
[----:B-1----:R-:W-:Y:S05]  /*1e10*/  @!P0 BRA `(.L_x_33) ;  /* 0x0000000000b88947 */ /* 0x002fea0003800000 */
[----:B------:R-:W4:Y:S01]  /*1e20*/  LDC.64 R4, c[0x0][0xb18] ;  /* 0x0002c600ff047b82 */ /* 0x000f220000000a00 */
[----:B------:R-:W-:-:S07]  /*1e30*/  ISETP.NE.AND P3, PT, R40, 0x1, PT ;  /* 0x000000012800780c */ /* 0x000fce0003f65270 */
[----:B------:R-:W1:Y:S08]  /*1e40*/  LDC.64 R6, c[0x0][0xb10] ;  /* 0x0002c400ff067b82 */ /* 0x000e700000000a00 */
[----:B------:R-:W2:Y:S08]  /*1e50*/  LDC R14, c[0x0][0xb20] ;  /* 0x0002c800ff0e7b82 */ /* 0x000eb00000000800 */
[----:B------:R-:W3:Y:S01]  /*1e60*/  LDC R15, c[0x0][0xb0c] ;  /* 0x0002c300ff0f7b82 */ /* 0x000ee20000000800 */
[----:B----4-:R-:W-:Y:S01]  /*1e70*/  IMAD.HI.U32 R19, R0, R5, RZ ;  /* 0x0000000500137227 */ /* 0x010fe200078e00ff */
[----:B------:R-:W-:-:S03]  /*1e80*/  ISETP.NE.AND P0, PT, R4, 0x1, PT ;  /* 0x000000010400780c */ /* 0x000fc60003f05270 */
[----:B------:R-:W-:-:S03]  /*1e90*/  IMAD.HI.U32 R5, R9, R5, RZ ;  /* 0x0000000509057227 */ /* 0x000fc600078e00ff */
[----:B------:R-:W4:Y:S01]  /*1ea0*/  LDC.64 R2, c[0x0][0xb28] ;  /* 0x0002ca00ff027b82 */ /* 0x000f220000000a00 */
[----:B-1----:R-:W-:-:S04]  /*1eb0*/  IMAD.HI.U32 R20, R8, R6, RZ ;  /* 0x0000000608147227 */ /* 0x002fc800078e00ff */
[----:B------:R-:W-:Y:S01]  /*1ec0*/  IMAD.HI.U32 R21, R10, R6, RZ ;  /* 0x000000060a157227 */ /* 0x000fe200078e00ff */
[----:B------:R-:W-:Y:S02]  /*1ed0*/  SHF.R.U32.HI R20, RZ, R7, R20 ;  /* 0x00000007ff147219 */ /* 0x000fe40000011614 */
[-C--:B--2---:R-:W-:Y:S02]  /*1ee0*/  SHF.R.U32.HI R19, RZ, R14.reuse, R19 ;  /* 0x0000000eff137219 */ /* 0x084fe40000011613 */
[----:B------:R-:W-:Y:S02]  /*1ef0*/  SHF.R.U32.HI R5, RZ, R14, R5 ;  /* 0x0000000eff057219 */ /* 0x000fe40000011605 */
[----:B------:R-:W-:Y:S02]  /*1f00*/  SEL R19, R0, R19, !P0 ;  /* 0x0000001300137207 */ /* 0x000fe40004000000 */
[----:B------:R-:W-:Y:S02]  /*1f10*/  SHF.R.U32.HI R21, RZ, R7, R21 ;  /* 0x00000007ff157219 */ /* 0x000fe40000011615 */
[----:B---3--:R-:W-:-:S02]  /*1f20*/  ISETP.NE.AND P1, PT, R15, 0x1, PT ;  /* 0x000000010f00780c */ /* 0x008fc40003f25270 */
[----:B------:R-:W-:Y:S02]  /*1f30*/  SEL R5, R9, R5, !P0 ;  /* 0x0000000509057207 */ /* 0x000fe40004000000 */
[----:B------:R-:W-:Y:S02]  /*1f40*/  SEL R20, R8, R20, !P1 ;  /* 0x0000001408147207 */ /* 0x000fe40004800000 */
[----:B------:R-:W-:Y:S01]  /*1f50*/  SEL R21, R10, R21, !P1 ;  /* 0x000000150a157207 */ /* 0x000fe20004800000 */
[----:B----4-:R-:W-:-:S04]  /*1f60*/  IMAD.HI.U32 R18, R19, R2, RZ ;  /* 0x0000000213127227 */ /* 0x010fc800078e00ff */
        /* <DEDUP_REMOVED lines=10> */
[----:B------:R-:W-:-:S04]  /*2010*/  @!P0 IMAD.HI.U32 R7, R21, R2, RZ ;  /* 0x0000000215078227 */ /* 0x000fc800078e00ff */
[----:B------:R-:W-:Y:S01]  /*2020*/  IMAD.MOV R2, RZ, RZ, -R6 ;  /* 0x000000ffff027224 */ /* 0x000fe200078e0a06 */
[----:B------:R-:W-:Y:S02]  /*2030*/  @!P0 SHF.R.U32.HI R3, RZ, R3, R7 ;  /* 0x00000003ff038219 */ /* 0x000fe40000011607 */
[----:B------:R-:W-:Y:S01]  /*2040*/  IADD3 R7, PT, PT, -R5, RZ, RZ ;  /* 0x000000ff05077210 */ /* 0x000fe20007ffe1ff */
[----:B------:R-:W-:Y:S01]  /*2050*/  IMAD R2, R40, R2, R5 ;  /* 0x0000000228027224 */ /* 0x000fe200078e0205 */
        /* <DEDUP_REMOVED lines=10> */
.L_x_33:
[----:B------:R-:W1:Y:S02]  /*2100*/  LDCU UR8, c[0x0][0xb30] ;  /* 0x00016600ff0877ac */ /* 0x000e640008000800 */
[----:B-1----:R-:W-:-:S09]  /*2110*/  UISETP.NE.AND UP0, UPT, UR8, 0x1, UPT ;  /* 0x000000010800788c */ /* 0x002fd2000bf05270 */
[----:B------:R-:W-:Y:S05]  /*2120*/  BRA.U UP0, `(.L_x_34) ;  /* 0x0000000100407547 */ /* 0x000fea000b800000 */
[----:B------:R-:W1:Y:S08]  /*2130*/  LDC.64 R4, c[0x0][0xb10] ;  /* 0x0002c400ff047b82 */ /* 0x000e700000000a00 */
[----:B------:R-:W2:Y:S08]  /*2140*/  LDC.64 R2, c[0x0][0xb18] ;  /* 0x0002c600ff027b82 */ /* 0x000eb00000000a00 */
[----:B------:R-:W3:Y:S08]  /*2150*/  LDC R6, c[0x0][0xb20] ;  /* 0x0002c800ff067b82 */ /* 0x000ef00000000800 */
[----:B------:R-:W4:Y:S01]  /*2160*/  LDC R7, c[0x0][0xb0c] ;  /* 0x0002c300ff077b82 */ /* 0x000f220000000800 */
[----:B-1----:R-:W-:-:S05]  /*2170*/  IMAD.HI.U32 R4, R10, R4, RZ ;  /* 0x000000040a047227 */ /* 0x002fca00078e00ff */
[----:B------:R-:W-:Y:S01]  /*2180*/  SHF.R.U32.HI R4, RZ, R5, R4 ;  /* 0x00000005ff047219 */ /* 0x000fe20000011604 */
[----:B--2---:R-:W-:Y:S01]  /*2190*/  IMAD.HI.U32 R3, R9, R3, RZ ;  /* 0x0000000309037227 */ /* 0x004fe200078e00ff */
[----:B------:R-:W-:-:S04]  /*21a0*/  ISETP.NE.AND P0, PT, R2, 0x1, PT ;  /* 0x000000010200780c */ /* 0x000fc80003f05270 */
[----:B---3--:R-:W-:-:S04]  /*21b0*/  SHF.R.U32.HI R3, RZ, R6, R3 ;  /* 0x00000006ff037219 */ /* 0x008fc80000011603 */
[----:B------:R-:W-:Y:S02]  /*21c0*/  SEL R3, R9, R3, !P0 ;  /* 0x0000000309037207 */ /* 0x000fe40004000000 */
[----:B----4-:R-:W-:-:S04]  /*21d0*/  ISETP.NE.AND P1, PT, R7, 0x1, PT ;  /* 0x000000010700780c */ /* 0x010fc80003f25270 */
[----:B------:R-:W-:-:S05]  /*21e0*/  SEL R4, R10, R4, !P1 ;  /* 0x000000040a047207 */ /* 0x000fca0004800000 */
[----:B------:R-:W-:Y:S02]  /*21f0*/  IMAD.IADD R5, R3, 0x1, -R4 ;  /* 0x0000000103057824 */ /* 0x000fe400078e0a04 */
[----:B------:R-:W-:Y:S02]  /*2200*/  IMAD.IADD R3, R4, 0x1, -R3 ;  /* 0x0000000104037824 */ /* 0x000fe400078e0a03 */
[----:B------:R-:W-:Y:S02]  /*2210*/  IMAD R10, R5, R7, R10 ;  /* 0x00000007050a7224 */ /* 0x000fe400078e020a */
[----:B------:R-:W-:-:S07]  /*2220*/  IMAD R9, R3, R2, R9 ;  /* 0x0000000203097224 */ /* 0x000fce00078e0209 */
.L_x_34:
[----:B------:R-:W-:Y:S01]  /*2230*/  VIADD R16, R16, 0x1 ;  /* 0x0000000110107836 */ /* 0x000fe20000000000 */
[----:B------:R-:W-:Y:S01]  /*2240*/  PLOP3.LUT P1, PT, PT, PT, PT, 0x80, 0x8 ;  /* 0x000000000008781c */ /* 0x000fe20003f2f070 */
[----:B------:R-:W-:Y:S02]  /*2250*/  IMAD.IADD R15, R10, 0x1, R87 ;  /* 0x000000010a0f7824 */ /* 0x000fe400078e0257 */
[----:B------:R-:W-:Y:S01]  /*2260*/  IMAD.IADD R14, R9, 0x1, R86 ;  /* 0x00000001090e7824 */ /* 0x000fe200078e0256 */
[----:B------:R-:W-:-:S04]  /*2270*/  ISETP.NE.AND P0, PT, R16, 0x2, PT ;  /* 0x000000021000780c */ /* 0x000fc80003f05270 */
[----:B------:R-:W-:Y:S02]  /*2280*/  SEL R2, RZ, 0x1, P0 ;  /* 0x00000001ff027807 */ /* 0x000fe40000000000 */
[----:B------:R-:W-:Y:S02]  /*2290*/  SEL R16, R16, RZ, P0 ;  /* 0x000000ff10107207 */ /* 0x000fe40000000000 */
[----:B------:R-:W-:Y:S01]  /*22a0*/  LOP3.LUT R13, R13, R2, RZ, 0x3c, !PT ;  /* 0x000000020d0d7212 */ /* 0x000fe200078e3cff */
[----:B------:R-:W-:Y:S06]  /*22b0*/  @P2 BRA `(.L_x_35) ;  /* 0xfffffff000982947 */ /* 0x000fec000383ffff */
[----:B------:R-:W-:Y:S01]  /*22c0*/  UIADD3 UR4, UPT, UPT, UR4, 0x20, URZ ;  /* 0x0000002004047890 */ /* 0x000fe2000fffe0ff */
[----:B------:R-:W-:-:S03]  /*22d0*/  SHF.L.U32 R2, R17, 0x1f, RZ ;  /* 0x0000001f11027819 */ /* 0x000fc600000006ff */
[----:B------:R-:W-:-:S09]  /*22e0*/  ULEA UR5, UR6, UR4, 0x3 ;  /* 0x0000000406057291 */ /* 0x000fd2000f8e18ff */
[----:B------:R-:W1:Y:S02]  /*22f0*/  SYNCS.PHASECHK.TRANS64.TRYWAIT P0, [UR5], R2 ;  /* 0x00000002ff0075a7 */ /* 0x000e640008001105 */
[----:B-1----:R-:W-:Y:S05]  /*2300*/  @!P0 BRA `(.L_x_36) ;  /* 0x0000005000788947 */ /* 0x002fea0003800000 */
.L_x_120:
[----:B------:R-:W-:-:S04]  /*2310*/  UIADD3 UR6, UPT, UPT, UR6, 0x1, URZ ;  /* 0x0000000106067890 */ /* 0x000fc8000fffe0ff */
[----:B------:R-:W-:-:S04]  /*2320*/  UISETP.NE.AND UP0, UPT, UR6, 0x4, UPT ;  /* 0x000000040600788c */ /* 0x000fc8000bf05270 */
[----:B------:R-:W-:Y:S02]  /*2330*/  USEL UR7, URZ, 0x1, UP0 ;  /* 0x00000001ff077887 */ /* 0x000fe40008000000 */
[----:B------:R-:W-:-:S04]  /*2340*/  USEL UR6, UR6, URZ, UP0 ;  /* 0x000000ff06067287 */ /* 0x000fc80008000000 */
[----:B------:R-:W-:Y:S01]  /*2350*/  ULEA UR5, UR6, UR4, 0x3 ;  /* 0x0000000406057291 */ /* 0x000fe2000f8e18ff */
[----:B-1----:R-:W-:-:S04]  /*2360*/  LOP3.LUT R2, R17, UR7, RZ, 0x3c, !PT ;  /* 0x0000000711027c12 */ /* 0x002fc8000f8e3cff */
[----:B------:R-:W-:-:S04]  /*2370*/  SHF.L.U32 R3, R2, 0x1f, RZ ;  /* 0x0000001f02037819 */ /* 0x000fc800000006ff */
[----:B------:R-:W1:Y:S02]  /*2380*/  SYNCS.PHASECHK.TRANS64.TRYWAIT P0, [UR5], R3 ;  /* 0x00000003ff0075a7 */ /* 0x000e640008001105 */
[----:B-1----:R-:W-:Y:S05]  /*2390*/  @!P0 BRA `(.L_x_37) ;  /* 0x00000050006c8947 */ /* 0x002fea0003800000 */
.L_x_122:
[----:B------:R-:W-:-:S04]  /*23a0*/  UIADD3 UR6, UPT, UPT, UR6, 0x1, URZ ;  /* 0x0000000106067890 */ /* 0x000fc8000fffe0ff */
[----:B------:R-:W-:-:S04]  /*23b0*/  UISETP.NE.AND UP0, UPT, UR6, 0x4, UPT ;  /* 0x000000040600788c */ /* 0x000fc8000bf05270 */
[----:B------:R-:W-:Y:S02]  /*23c0*/  USEL UR7, URZ, 0x1, UP0 ;  /* 0x00000001ff077887 */ /* 0x000fe40008000000 */
[----:B------:R-:W-:-:S04]  /*23d0*/  USEL UR6, UR6, URZ, UP0 ;  /* 0x000000ff06067287 */ /* 0x000fc80008000000 */
[----:B------:R-:W-:Y:S01]  /*23e0*/  ULEA UR5, UR6, UR4, 0x3 ;  /* 0x0000000406057291 */ /* 0x000fe2000f8e18ff */
[----:B------:R-:W-:-:S04]  /*23f0*/  LOP3.LUT R2, R2, UR7, RZ, 0x3c, !PT ;  /* 0x0000000702027c12 */ /* 0x000fc8000f8e3cff */
[----:B-1----:R-:W-:-:S04]  /*2400*/  SHF.L.U32 R3, R2, 0x1f, RZ ;  /* 0x0000001f02037819 */ /* 0x002fc800000006ff */
[----:B------:R-:W1:Y:S02]  /*2410*/  SYNCS.PHASECHK.TRANS64.TRYWAIT P0, [UR5], R3 ;  /* 0x00000003ff0075a7 */ /* 0x000e640008001105 */
[----:B-1----:R-:W-:Y:S05]  /*2420*/  @!P0 BRA `(.L_x_38) ;  /* 0x0000005000608947 */ /* 0x002fea0003800000 */
.L_x_124:
[----:B------:R-:W-:-:S04]  /*2430*/  UIADD3 UR6, UPT, UPT, UR6, 0x1, URZ ;  /* 0x0000000106067890 */ /* 0x000fc8000fffe0ff */
[----:B------:R-:W-:-:S04]  /*2440*/  UISETP.NE.AND UP0, UPT, UR6, 0x4, UPT ;  /* 0x000000040600788c */ /* 0x000fc8000bf05270 */
[----:B------:R-:W-:Y:S02]  /*2450*/  USEL UR5, URZ, 0x1, UP0 ;  /* 0x00000001ff057887 */ /* 0x000fe40008000000 */
[----:B------:R-:W-:-:S04]  /*2460*/  USEL UR6, UR6, URZ, UP0 ;  /* 0x000000ff06067287 */ /* 0x000fc80008000000 */
[----:B------:R-:W-:Y:S01]  /*2470*/  ULEA UR6, UR6, UR4, 0x3 ;  /* 0x0000000406067291 */ /* 0x000fe2000f8e18ff */
[----:B------:R-:W-:-:S04]  /*2480*/  LOP3.LUT R2, R2, UR5, RZ, 0x3c, !PT ;  /* 0x0000000502027c12 */ /* 0x000fc8000f8e3cff */
[----:B------:R-:W-:Y:S01]  /*2490*/  SHF.L.U32 R2, R2, 0x1f, RZ ;  /* 0x0000001f02027819 */ /* 0x000fe200000006ff */
[----:B-1--4-:R-:W-:-:S07]  /*24a0*/  IMAD.U32 R0, RZ, RZ, UR6 ;  /* 0x00000006ff007e24 */ /* 0x012fce000f8e00ff */
.L_x_39:
[----:B-1----:R1:W2:Y:S02]  /*24b0*/  SYNCS.PHASECHK.TRANS64.TRYWAIT P0, [R0+URZ], R2 ;  /* 0x00000002000075a7 */ /* 0x0022a400080011ff */
[----:B--2---:R-:W-:Y:S05]  /*24c0*/  @!P0 NANOSLEEP.SYNCS 0x989680 ;  /* 0x009896800000895d */ /* 0x004fea0003900000 */
[----:B------:R-:W2:Y:S02]  /*24d0*/  @!P0 SYNCS.PHASECHK.TRANS64 P0, [R0+URZ], R2 ;  /* 0x00000002000085a7 */ /* 0x000ea400080010ff */
[----:B--2---:R-:W-:Y:S05]  /*24e0*/  @P0 EXIT ;  /* 0x000000000000094d */ /* 0x004fea0003800000 */
[----:B------:R-:W-:Y:S05]  /*24f0*/  BRA `(.L_x_39) ;  /* 0xfffffffc00ec7947 */ /* 0x000fea000383ffff */
.L_x_17:
[----:B------:R-:W-:-:S04]  /*2500*/  UISETP.NE.AND UP1, UPT, UR37, URZ, UPT ;  /* 0x000000ff2500728c */ /* 0x000fc8000bf25270 */
[----:B------:R-:W-:-:S09]  /*2510*/  UISETP.NE.OR UP1, UPT, UR8, 0x1, UP1 ;  /* 0x000000010800788c */ /* 0x000fd20008f25670 */
[----:B------:R-:W-:Y:S05]  /*2520*/  BRA.U UP1, `(.L_x_40) ;  /* 0x0000000501487547 */ /* 0x000fea000b800000 */
[----:B------:R-:W-:Y:S01]  /*2530*/  ISETP.NE.AND P2, PT, R2, RZ, PT ;  /* 0x000000ff0200720c */ /* 0x000fe20003f45270 */
[----:B------:R-:W-:Y:S01]  /*2540*/  IMAD.MOV.U32 R12, RZ, RZ, 0x1 ;  /* 0x00000001ff0c7424 */ /* 0x000fe200078e00ff */
[----:B------:R-:W-:Y:S02]  /*2550*/  CS2R R10, SRZ ;  /* 0x00000000000a7805 */ /* 0x000fe4000001ff00 */
[----:B------:R-:W-:Y:S01]  /*2560*/  CS2R R8, SRZ ;  /* 0x0000000000087805 */ /* 0x000fe2000001ff00 */
[----:B------:R-:W-:Y:S01]  /*2570*/  UMOV UR4, 0x400 ;  /* 0x0000040000047882 */ /* 0x000fe20000000000 */
[----:B------:R-:W-:Y:S01]  /*2580*/  UMOV UR6, URZ ;  /* 0x000000ff00067c82 */ /* 0x000fe20008000000 */
[----:B------:R-:W-:-:S12]  /*2590*/  ULEA UR37, UR37, UR4, 0x18 ;  /* 0x0000000425257291 */ /* 0x000fd8000f8ec0ff */
.L_x_44:
[----:B------:R-:W-:Y:S02]  /*25a0*/  LEA R0, R8, UR37, 0x3 ;  /* 0x0000002508007c11 */ /* 0x000fe4000f8e18ff */
[----:B------:R-:W-:-:S03]  /*25b0*/  SHF.L.U32 R4, R9, 0x1f, RZ ;  /* 0x0000001f09047819 */ /* 0x000fc600000006ff */
[----:B------:R-:W-:Y:S01]  /*25c0*/  VIADD R5, R0, 0xf0 ;  /* 0x000000f000057836 */ /* 0x000fe20000000000 */
[----:B------:R-:W1:Y:S02]  /*25d0*/  SYNCS.PHASECHK.TRANS64.TRYWAIT P0, [R0+URZ+0xe0], R4 ;  /* 0x0000e004000075a7 */ /* 0x000e6400080011ff */
[----:B-1----:R-:W-:Y:S05]  /*25e0*/  @!P0 BRA `(.L_x_41) ;  /* 0x0000005000088947 */ /* 0x002fea0003800000 */
.L_x_125:
[----:B------:R-:W-:Y:S01]  /*25f0*/  ULEA UR5, UR6, UR37, 0x3 ;  /* 0x0000002506057291 */ /* 0x000fe2000f8e18ff */
[----:B-1----:R-:W-:Y:S01]  /*2600*/  PRMT R0, RZ, 0x654, R5 ;  /* 0x00000654ff007816 */ /* 0x002fe20000000005 */
[----:B------:R-:W-:Y:S01]  /*2610*/  @!P2 IMAD.MOV.U32 R4, RZ, RZ, 0x10 ;  /* 0x00000010ff04a424 */ /* 0x000fe200078e00ff */
[----:B------:R-:W-:Y:S01]  /*2620*/  SHF.L.U32 R5, R12, 0x1f, RZ ;  /* 0x0000001f0c057819 */ /* 0x000fe200000006ff */
[----:B------:R-:W-:Y:S01]  /*2630*/  UIADD3 UR4, UPT, UPT, UR5, 0x80, URZ ;  /* 0x0000008005047890 */ /* 0x000fe2000fffe0ff */
[----:B------:R1:W-:Y:S05]  /*2640*/  SYNCS.ARRIVE.TRANS64.RED.A1T0 RZ, [R0+URZ], RZ ;  /* 0x000000ff00ff79a7 */ /* 0x0003ea00081004ff */
[----:B------:R-:W-:Y:S01]  /*2650*/  IMAD.U32 R6, RZ, RZ, UR4 ;  /* 0x00000004ff067e24 */ /* 0x000fe2000f8e00ff */
[----:B------:R-:W2:Y:S04]  /*2660*/  SYNCS.PHASECHK.TRANS64.TRYWAIT P0, [UR5+0x90], R5 ;  /* 0x00009005ff0075a7 */ /* 0x000ea80008001105 */
[----:B------:R-:W-:Y:S01]  /*2670*/  PRMT R6, R2, 0x654, R6 ;  /* 0x0000065402067816 */ /* 0x000fe20000000006 */
[----:B-12---:R-:W-:Y:S06]  /*2680*/  @!P0 BRA `(.L_x_42) ;  /* 0x0000004c00f48947 */ /* 0x006fec0003800000 */
.L_x_127:
[----:B------:R-:W-:Y:S01]  /*2690*/  ULEA UR4, UR6, UR37, 0x4 ;  /* 0x0000002506047291 */ /* 0x000fe2000f8e20ff */
[----:B------:R-:W-:Y:S01]  /*26a0*/  SEL R3, R6, R3, !P2 ;  /* 0x0000000306037207 */ /* 0x000fe20005000000 */
[----:B------:R-:W-:Y:S01]  /*26b0*/  UIADD3 UR5, UPT, UPT, UR5, 0x80, URZ ;  /* 0x0000008005057890 */ /* 0x000fe2000fffe0ff */
[----:B-1----:R-:W-:Y:S01]  /*26c0*/  LEA R0, R11, UR37, 0x3 ;  /* 0x000000250b007c11 */ /* 0x002fe2000f8e18ff */
[----:B------:R-:W-:Y:S01]  /*26d0*/  UIADD3 UR4, UPT, UPT, UR4, 0x110, URZ ;  /* 0x0000011004047890 */ /* 0x000fe2000fffe0ff */
[----:B------:R1:W-:Y:S01]  /*26e0*/  @!P2 SYNCS.ARRIVE.TRANS64.RED RZ, [R3+URZ], R4 ;  /* 0x0000000403ffa9a7 */ /* 0x0003e200080004ff */
[----:B------:R-:W-:Y:S01]  /*26f0*/  UIADD3 UR6, UPT, UPT, UR6, 0x1, URZ ;  /* 0x0000000106067890 */ /* 0x000fe2000fffe0ff */
[----:B------:R-:W-:-:S03]  /*2700*/  VIADD R8, R8, 0x1 ;  /* 0x0000000108087836 */ /* 0x000fc60000000000 */
[----:B------:R-:W-:Y:S02]  /*2710*/  UISETP.NE.AND UP0, UPT, UR6, 0x2, UPT ;  /* 0x000000020600788c */ /* 0x000fe4000bf05270 */
[----:B------:R-:W-:Y:S01]  /*2720*/  ISETP.NE.AND P0, PT, R8, 0x2, PT ;  /* 0x000000020800780c */ /* 0x000fe20003f05270 */
[----:B------:R-:W-:Y:S06]  /*2730*/  UGETNEXTWORKID.BROADCAST [UR4], [UR5] ;  /* 0x00000000040073ca */ /* 0x000fec0008000100 */
[----:B------:R-:W-:Y:S02]  /*2740*/  USEL UR4, URZ, 0x1, UP0 ;  /* 0x00000001ff047887 */ /* 0x000fe40008000000 */
[----:B------:R-:W-:-:S04]  /*2750*/  USEL UR6, UR6, URZ, UP0 ;  /* 0x000000ff06067287 */ /* 0x000fc80008000000 */
[----:B------:R-:W-:Y:S02]  /*2760*/  LOP3.LUT R12, R12, UR4, RZ, 0x3c, !PT ;  /* 0x000000040c0c7c12 */ /* 0x000fe4000f8e3cff */
[----:B-1----:R-:W-:-:S04]  /*2770*/  SHF.L.U32 R4, R10, 0x1f, RZ ;  /* 0x0000001f0a047819 */ /* 0x002fc800000006ff */
[----:B------:R-:W1:Y:S02]  /*2780*/  SYNCS.PHASECHK.TRANS64.TRYWAIT P1, [R0+URZ+0x80], R4 ;  /* 0x00008004000075a7 */ /* 0x000e6400080211ff */
[----:B-1----:R-:W-:Y:S05]  /*2790*/  @!P1 BRA `(.L_x_43) ;  /* 0x0000004c00c89947 */ /* 0x002fea0003800000 */
.L_x_128:
[C---:B-1----:R-:W-:Y:S01]  /*27a0*/  LEA R4, R11.reuse, UR37, 0x4 ;  /* 0x000000250b047c11 */ /* 0x042fe2000f8e20ff */
[----:B------:R-:W-:Y:S01]  /*27b0*/  VIADD R0, R0, 0x90 ;  /* 0x0000009000007836 */ /* 0x000fe20000000000 */
[----:B------:R-:W-:Y:S01]  /*27c0*/  SEL R8, R8, RZ, P0 ;  /* 0x000000ff08087207 */ /* 0x000fe20000000000 */
[----:B------:R-:W-:-:S03]  /*27d0*/  VIADD R11, R11, 0x1 ;  /* 0x000000010b0b7836 */ /* 0x000fc60000000000 */
[----:B------:R-:W1:Y:S01]  /*27e0*/  LDS.128 R4, [R4+0x110] ;  /* 0x0001100004047984 */ /* 0x000e620000000c00 */
[----:B------:R-:W-:Y:S02]  /*27f0*/  PRMT R0, RZ, 0x654, R0 ;  /* 0x00000654ff007816 */ /* 0x000fe40000000000 */
[C---:B------:R-:W-:Y:S01]  /*2800*/  ISETP.NE.AND P1, PT, R11.reuse, 0x2, PT ;  /* 0x000000020b00780c */ /* 0x040fe20003f25270 */
[----:B------:R-:W-:Y:S01]  /*2810*/  @!PT LDS RZ, [RZ] ;  /* 0x00000000fffff984 */ /* 0x000fe20000000800 */
[----:B------:R-:W-:Y:S01]  /*2820*/  @!PT LDS RZ, [RZ] ;  /* 0x00000000fffff984 */ /* 0x000fe20000000800 */
[----:B------:R-:W-:Y:S01]  /*2830*/  @!PT LDS RZ, [RZ] ;  /* 0x00000000fffff984 */ /* 0x000fe20000000800 */
[----:B------:R-:W-:Y:S01]  /*2840*/  @!PT LDS RZ, [RZ] ;  /* 0x00000000fffff984 */ /* 0x000fe20000000800 */
[----:B------:R2:W-:Y:S06]  /*2850*/  MEMBAR.ALL.CTA ;  /* 0x0000000000007992 */ /* 0x0005ec0000008000 */
[----:B--2---:R-:W2:Y:S01]  /*2860*/  FENCE.VIEW.ASYNC.S ;  /* 0x00000000000073c6 */ /* 0x004ea20000000000 */
[----:B------:R-:W-:Y:S01]  /*2870*/  SEL R11, R11, RZ, P1 ;  /* 0x000000ff0b0b7207 */ /* 0x000fe20000800000 */
[----:B--2---:R2:W-:Y:S01]  /*2880*/  SYNCS.ARRIVE.TRANS64.RED.A1T0 RZ, [R0+URZ], RZ ;  /* 0x000000ff00ff79a7 */ /* 0x0045e200081004ff */
[----:B-1----:R-:W-:-:S02]  /*2890*/  LOP3.LUT P3, RZ, R6, 0x1, RZ, 0xc0, !PT ;  /* 0x0000000106ff7812 */ /* 0x002fc4000786c0ff */
[----:B------:R-:W-:-:S04]  /*28a0*/  SEL R4, RZ, 0x1, P1 ;  /* 0x00000001ff047807 */ /* 0x000fc80000800000 */
[----:B------:R-:W-:Y:S02]  /*28b0*/  LOP3.LUT R10, R10, R4, RZ, 0x3c, !PT ;  /* 0x000000040a0a7212 */ /* 0x000fe400078e3cff */
[----:B--2---:R-:W-:-:S04]  /*28c0*/  SEL R0, RZ, 0x1, P0 ;  /* 0x00000001ff007807 */ /* 0x004fc80000000000 */
[----:B------:R-:W-:Y:S01]  /*28d0*/  LOP3.LUT R9, R9, R0, RZ, 0x3c, !PT ;  /* 0x0000000009097212 */ /* 0x000fe200078e3cff */
[----:B------:R-:W-:Y:S06]  /*28e0*/  @P3 BRA `(.L_x_44) ;  /* 0xfffffffc002c3947 */ /* 0x000fec000383ffff */
[----:B------:R-:W-:Y:S01]  /*28f0*/  ULEA UR5, UR6, UR37, 0x3 ;  /* 0x0000002506057291 */ /* 0x000fe2000f8e18ff */
[----:B------:R-:W-:-:S08]  /*2900*/  SHF.L.U32 R2, R12, 0x1f, RZ ;  /* 0x0000001f0c027819 */ /* 0x000fd000000006ff */
[----:B------:R-:W1:Y:S02]  /*2910*/  SYNCS.PHASECHK.TRANS64 P0, [UR5+0x90], R2 ;  /* 0x00009002ff0075a7 */ /* 0x000e640008001005 */
[----:B-1----:R-:W-:Y:S05]  /*2920*/  @P0 BRA `(.L_x_45) ;  /* 0x0000000000080947 */ /* 0x002fea0003800000 */
[----:B------:R-:W1:Y:S02]  /*2930*/  SYNCS.PHASECHK.TRANS64.TRYWAIT P0, [UR5+0x90], R2 ;  /* 0x00009002ff0075a7 */ /* 0x000e640008001105 */
[----:B-1----:R-:W-:Y:S05]  /*2940*/  @!P0 BRA `(.L_x_46) ;  /* 0x0000004c00708947 */ /* 0x002fea0003800000 */
.L_x_45:
[----:B------:R-:W-:-:S04]  /*2950*/  UIADD3 UR4, UPT, UPT, UR6, 0x1, URZ ;  /* 0x0000000106047890 */ /* 0x000fc8000fffe0ff */
[----:B------:R-:W-:-:S04]  /*2960*/  UISETP.NE.AND UP0, UPT, UR4, 0x2, UPT ;  /* 0x000000020400788c */ /* 0x000fc8000bf05270 */
[----:B------:R-:W-:Y:S02]  /*2970*/  USEL UR7, URZ, 0x1, UP0 ;  /* 0x00000001ff077887 */ /* 0x000fe40008000000 */
[----:B------:R-:W-:-:S04]  /*2980*/  USEL UR4, UR4, URZ, UP0 ;  /* 0x000000ff04047287 */ /* 0x000fc80008000000 */
[----:B------:R-:W-:Y:S01]  /*2990*/  ULEA UR4, UR4, UR37, 0x3 ;  /* 0x0000002504047291 */ /* 0x000fe2000f8e18ff */
[----:B-1----:R-:W-:-:S04]  /*29a0*/  LOP3.LUT R2, R12, UR7, RZ, 0x3c, !PT ;  /* 0x000000070c027c12 */ /* 0x002fc8000f8e3cff */
[----:B------:R-:W-:-:S04]  /*29b0*/  SHF.L.U32 R0, R2, 0x1f, RZ ;  /* 0x0000001f02007819 */ /* 0x000fc800000006ff */
[----:B------:R-:W1:Y:S02]  /*29c0*/  SYNCS.PHASECHK.TRANS64 P0, [UR4+0x90], R0 ;  /* 0x00009000ff0075a7 */ /* 0x000e640008001004 */
[----:B-1----:R-:W-:Y:S05]  /*29d0*/  @P0 EXIT ;  /* 0x000000000000094d */ /* 0x002fea0003800000 */
[----:B------:R-:W-:Y:S02]  /*29e0*/  SHF.L.U32 R2, R2, 0x1f, RZ ;  /* 0x0000001f02027819 */ /* 0x000fe400000006ff */
[----:B------:R-:W-:-:S07]  /*29f0*/  MOV R0, UR4 ;  /* 0x0000000400007c02 */ /* 0x000fce0008000f00 */
.L_x_47:
[----:B-1----:R1:W2:Y:S02]  /*2a00*/  SYNCS.PHASECHK.TRANS64.TRYWAIT P0, [R0+URZ+0x90], R2 ;  /* 0x00009002000075a7 */ /* 0x0022a400080011ff */
[----:B--2---:R-:W-:Y:S05]  /*2a10*/  @!P0 NANOSLEEP.SYNCS 0x989680 ;  /* 0x009896800000895d */ /* 0x004fea0003900000 */
[----:B------:R-:W2:Y:S02]  /*2a20*/  @!P0 SYNCS.PHASECHK.TRANS64 P0, [R0+URZ+0x90], R2 ;  /* 0x00009002000085a7 */ /* 0x000ea400080010ff */
[----:B--2---:R-:W-:Y:S05]  /*2a30*/  @P0 EXIT ;  /* 0x000000000000094d */ /* 0x004fea0003800000 */
[----:B------:R-:W-:Y:S05]  /*2a40*/  BRA `(.L_x_47) ;  /* 0xfffffffc00ec7947 */ /* 0x000fea000383ffff */
.L_x_40:
[----:B------:R-:W-:-:S09]  /*2a50*/  UISETP.NE.AND UP1, UPT, UR8, URZ, UPT ;  /* 0x000000ff0800728c */ /* 0x000fd2000bf25270 */
[----:B------:R-:W-:Y:S05]  /*2a60*/  BRA.U UP1, `(.L_x_48) ;  /* 0x0000000d017c7547 */ /* 0x000fea000b800000 */
[----:B------:R-:W-:Y:S01]  /*2a70*/  UMOV UR4, 0x40 ;  /* 0x0000004000047882 */ /* 0x000fe20000000000 */
[----:B------:R-:W-:Y:S01]  /*2a80*/  NOP ;  /* 0x0000000000007918 */ /* 0x000fe20000000000 */
[----:B------:R-:W-:Y:S01]  /*2a90*/  ULEA UR4, UR37, UR4, 0x18 ;  /* 0x0000000425047291 */ /* 0x000fe2000f8ec0ff */
[----:B------:R-:W-:Y:S02]  /*2aa0*/  UMOV UR5, 0x400 ;  /* 0x0000040000057882 */ /* 0x000fe40000000000 */
[----:B------:R-:W-:-:S06]  /*2ab0*/  ULEA UR37, UR37, UR5, 0x18 ;  /* 0x0000000525257291 */ /* 0x000fcc000f8ec0ff */
[----:B------:R-:W1:Y:S02]  /*2ac0*/  LDS.U8 R0, [UR4+0x1c] ;  /* 0x00001c04ff007984 */ /* 0x000e640008000000 */
[----:B-1----:R-:W-:-:S13]  /*2ad0*/  ISETP.NE.AND P0, PT, R0, RZ, PT ;  /* 0x000000ff0000720c */ /* 0x002fda0003f05270 */
[----:B------:R-:W-:Y:S05]  /*2ae0*/  @P0 BRA `(.L_x_49) ;  /* 0x0000000000580947 */ /* 0x000fea0003800000 */
[----:B------:R-:W-:-:S13]  /*2af0*/  ELECT P0, URZ, PT ;  /* 0x0000000000ff782f */ /* 0x000fda0003800000 */
[----:B------:R-:W-:Y:S05]  /*2b00*/  @!P0 BRA `(.L_x_50) ;  /* 0x0000000000608947 */ /* 0x000fea0003800000 */
[----:B------:R-:W-:Y:S01]  /*2b10*/  UMOV UR5, 0x10 ;  /* 0x0000001000057882 */ /* 0x000fe20000000000 */
[----:B------:R-:W-:Y:S01]  /*2b20*/  HFMA2 R0, -RZ, RZ, 0, 5.9604644775390625e-08 ;  /* 0x00000001ff007431 */ /* 0x000fe200000001ff */
[----:B------:R-:W-:-:S03]  /*2b30*/  MOV R2, 0xffff ;  /* 0x0000ffff00027802 */ /* 0x000fc60000000f00 */
[----:B------:R-:W-:Y:S04]  /*2b40*/  DEPBAR.LE SB1, 0x36 ;  /* 0x00009d800000791a */ /* 0x000fe80000000000 */
[----:B------:R-:W1:Y:S02]  /*2b50*/  UTCATOMSWS.FIND_AND_SET.ALIGN UP0, UR5, UR5 ;  /* 0x00000005000575e3 */ /* 0x000e640008000800 */
[----:B-1----:R-:W-:Y:S01]  /*2b60*/  MOV R3, UR5 ;  /* 0x0000000500037c02 */ /* 0x002fe20008000f00 */
[----:B------:R-:W-:Y:S06]  /*2b70*/  BRA.U UP0, `(.L_x_51) ;  /* 0x0000000100187547 */ /* 0x000fec000b800000 */
.L_x_52:
[----:B------:R-:W-:Y:S05]  /*2b80*/  NANOSLEEP 0x64 ;  /* 0x000000640000795d */ /* 0x000fea0003800000 */
[----:B------:R-:W-:-:S05]  /*2b90*/  UMOV UR5, 0x10 ;  /* 0x0000001000057882 */ /* 0x000fca0000000000 */
[----:B------:R-:W-:Y:S04]  /*2ba0*/  DEPBAR.LE SB1, 0x36 ;  /* 0x00009d800000791a */ /* 0x000fe80000000000 */
[----:B------:R-:W1:Y:S02]  /*2bb0*/  UTCATOMSWS.FIND_AND_SET.ALIGN UP0, UR5, UR5 ;  /* 0x00000005000575e3 */ /* 0x000e640008000800 */
[----:B-1----:R-:W-:Y:S01]  /*2bc0*/  MOV R3, UR5 ;  /* 0x0000000500037c02 */ /* 0x002fe20008000f00 */
[----:B------:R-:W-:Y:S05]  /*2bd0*/  BRA.U !UP0, `(.L_x_52) ;  /* 0xfffffffd08e87547 */ /* 0x000fea000b83ffff */
.L_x_51:
[-C--:B------:R-:W-:Y:S02]  /*2be0*/  SHF.L.U32 R2, R2, R3.reuse, RZ ;  /* 0x0000000302027219 */ /* 0x080fe400000006ff */
[----:B------:R-:W-:Y:S01]  /*2bf0*/  SHF.L.U32 R0, R0, R3, RZ ;  /* 0x0000000300007219 */ /* 0x000fe200000006ff */
[----:B------:R-:W-:Y:S02]  /*2c00*/  IMAD.SHL.U32 R3, R3, 0x20, RZ ;  /* 0x0000002003037824 */ /* 0x000fe400078e00ff */
[----:B------:R1:W-:Y:S04]  /*2c10*/  ATOMS.OR RZ, [UR4+0x14], R2 ;  /* 0x00001402ffff798c */ /* 0x0003e8000b000004 */
[----:B------:R1:W-:Y:S04]  /*2c20*/  ATOMS.OR RZ, [UR4+0x18], R0 ;  /* 0x00001800ffff798c */ /* 0x0003e8000b000004 */
[----:B------:R1:W-:Y:S01]  /*2c30*/  STS [UR37+0x130], R3 ;  /* 0x00013003ff007988 */ /* 0x0003e20008000825 */
[----:B------:R-:W-:Y:S05]  /*2c40*/  BRA `(.L_x_50) ;  /* 0x0000000000107947 */ /* 0x000fea0003800000 */
.L_x_49:
[----:B------:R-:W-:Y:S02]  /*2c50*/  MOV R0, 0xffffffff ;  /* 0xffffffff00007802 */ /* 0x000fe40000000f00 */
[----:B------:R-:W-:-:S03]  /*2c60*/  MOV R2, 0x2c90 ;  /* 0x00002c9000027802 */ /* 0x000fc60000000f00 */
[----:B------:R1:W-:Y:S04]  /*2c70*/  STS [UR37+0x130], R0 ;  /* 0x00013000ff007988 */ /* 0x0003e80008000825 */
[----:B-1-3-5:R-:W-:Y:S05]  /*2c80*/  CALL.REL.NOINC `($__internal_1_$__cuda_sm10x_tcgen05_guardrail_trap_phase_invalid_during_alloc) ;  /* 0x0000005000447944 */ /* 0x02afea0003c00000 */
.L_x_50:
[----:B------:R-:W-:Y:S05]  /*2c90*/  WARPSYNC.ALL ;  /* 0x0000000000007948 */ /* 0x000fea0003800000 */
[----:B------:R-:W2:Y:S01]  /*2ca0*/  S2UR UR6, SR_CgaCtaId ;  /* 0x00000000000679c3 */ /* 0x000ea20000008800 */
[----:B------:R-:W-:Y:S01]  /*2cb0*/  UMOV UR4, 0x400 ;  /* 0x0000040000047882 */ /* 0x000fe20000000000 */
[----:B------:R-:W-:-:S06]  /*2cc0*/  NOP ;  /* 0x0000000000007918 */ /* 0x000fcc0000000000 */
[----:B------:R-:W-:Y:S06]  /*2cd0*/  BAR.ARV 0x6, 0xa0 ;  /* 0x0182800000007b1d */ /* 0x000fec0000002000 */
[----:B------:R-:W4:Y:S01]  /*2ce0*/  LDCU UR7, c[0x0][0x38c] ;  /* 0x00007180ff0777ac */ /* 0x000f220008000800 */
[----:B------:R-:W-:Y:S01]  /*2cf0*/  IMAD.MOV.U32 R11, RZ, RZ, 0x1 ;  /* 0x00000001ff0b7424 */ /* 0x000fe200078e00ff */
[----:B------:R-:W-:Y:S01]  /*2d00*/  CS2R R8, SRZ ;  /* 0x0000000000087805 */ /* 0x000fe2000001ff00 */
[----:B------:R-:W-:Y:S01]  /*2d10*/  IMAD.MOV.U32 R10, RZ, RZ, RZ ;  /* 0x000000ffff0a7224 */ /* 0x000fe200078e00ff */
[----:B------:R-:W-:Y:S01]  /*2d20*/  UMOV UR18, URZ ;  /* 0x000000ff00127c82 */ /* 0x000fe20008000000 */
[----:B------:R-:W-:Y:S01]  /*2d30*/  UMOV UR17, URZ ;  /* 0x000000ff00117c82 */ /* 0x000fe20008000000 */
[----:B------:R-:W-:Y:S01]  /*2d40*/  UMOV UR22, 0x0 ;  /* 0x0000000000167882 */ /* 0x000fe20000000000 */
[----:B------:R-:W-:Y:S01]  /*2d50*/  UMOV UR23, 0x8100490 ;  /* 0x0810049000177882 */ /* 0x000fe20000000000 */
[----:B------:R-:W-:Y:S01]  /*2d60*/  UMOV UR20, 0x0 ;  /* 0x0000000000147882 */ /* 0x000fe20000000000 */
[----:B------:R-:W-:Y:S01]  /*2d70*/  UMOV UR21, 0x8100490 ;  /* 0x0810049000157882 */ /* 0x000fe20000000000 */
[----:B--2---:R-:W-:Y:S01]  /*2d80*/  ULEA UR6, UR6, UR4, 0x18 ;  /* 0x0000000406067291 */ /* 0x004fe2000f8ec0ff */
[----:B------:R-:W2:Y:S03]  /*2d90*/  LDCU UR4, c[0x0][0x38c] ;  /* 0x00007180ff0477ac */ /* 0x000ea60008000800 */
[----:B------:R-:W-:-:S02]  /*2da0*/  UIADD3 UR11, UPT, UPT, UR6, 0x6400, URZ ;  /* 0x00006400060b7890 */ /* 0x000fc4000fffe0ff */
[----:B----4-:R-:W-:-:S03]  /*2db0*/  UIADD3 UR7, UPT, UPT, UR7, 0x1f, URZ ;  /* 0x0000001f07077890 */ /* 0x010fc6000fffe0ff */
[----:B-1----:R-:W1:Y:S01]  /*2dc0*/  LDS R0, [UR6+0x130] ;  /* 0x00013006ff007984 */ /* 0x002e620008000800 */
[----:B------:R-:W-:Y:S02]  /*2dd0*/  UIADD3 UR12, UPT, UPT, UR6, 0xe400, URZ ;  /* 0x0000e400060c7890 */ /* 0x000fe4000fffe0ff */
[----:B------:R-:W-:Y:S02]  /*2de0*/  USHF.R.S32.HI UR5, URZ, 0x1f, UR7 ;  /* 0x0000001fff057899 */ /* 0x000fe40008011407 */
[----:B------:R-:W-:Y:S02]  /*2df0*/  USHF.R.U32.HI UR11, URZ, 0x4, UR11 ;  /* 0x00000004ff0b7899 */ /* 0x000fe4000801160b */
[----:B------:R-:W-:Y:S02]  /*2e00*/  ULEA.HI UR5, UR5, UR7, URZ, 0x5 ;  /* 0x0000000705057291 */ /* 0x000fe4000f8f28ff */
[----:B------:R-:W-:Y:S02]  /*2e10*/  USHF.R.U32.HI UR12, URZ, 0x4, UR12 ;  /* 0x00000004ff0c7899 */ /* 0x000fe4000801160c */
[----:B------:R-:W-:-:S02]  /*2e20*/  USHF.R.S32.HI UR5, URZ, 0x5, UR5 ;  /* 0x00000005ff057899 */ /* 0x000fc40008011405 */
[----:B------:R-:W-:Y:S02]  /*2e30*/  ULOP3.LUT UR11, UR11, 0x3fff, URZ, 0xc0, !UPT ;  /* 0x00003fff0b0b7892 */ /* 0x000fe4000f8ec0ff */
[----:B------:R-:W-:Y:S02]  /*2e40*/  UISETP.LT.AND UP0, UPT, UR5, 0x1, UPT ;  /* 0x000000010500788c */ /* 0x000fe4000bf01270 */
[----:B------:R-:W-:Y:S02]  /*2e50*/  ULOP3.LUT UR12, UR12, 0x3fff, URZ, 0xc0, !UPT ;  /* 0x00003fff0c0c7892 */ /* 0x000fe4000f8ec0ff */
[----:B------:R-:W-:Y:S02]  /*2e60*/  USEL UR10, UR5, 0x1, !UP0 ;  /* 0x00000001050a7887 */ /* 0x000fe4000c000000 */
[----:B------:R-:W-:Y:S02]  /*2e70*/  ULOP3.LUT UR11, UR11, 0x10000, URZ, 0xfc, !UPT ;  /* 0x000100000b0b7892 */ /* 0x000fe4000f8efcff */
[----:B------:R-:W-:-:S02]  /*2e80*/  ULOP3.LUT UR12, UR12, 0x10000, URZ, 0xfc, !UPT ;  /* 0x000100000c0c7892 */ /* 0x000fc4000f8efcff */
[----:B------:R-:W-:Y:S02]  /*2e90*/  UIADD3 UR10, UPT, UPT, -UR10, URZ, URZ ;  /* 0x000000ff0a0a7290 */ /* 0x000fe4000fffe1ff */
[----:B--2---:R-:W-:Y:S01]  /*2ea0*/  UISETP.GE.AND UP3, UPT, UR4, 0x1, UPT ;  /* 0x000000010400788c */ /* 0x004fe2000bf66270 */
[----:B-1----:R-:W-:-:S15]  /*2eb0*/  R2UR UR19, R0 ;  /* 0x00000000001372ca */ /* 0x002fde00000e0000 */
.L_x_59:
[----:B------:R-:W-:Y:S02]  /*2ec0*/  LEA R0, R10, UR6, 0x3 ;  /* 0x000000060a007c11 */ /* 0x000fe4000f8e18ff */
[----:B------:R-:W-:Y:S02]  /*2ed0*/  SHF.L.U32 R2, R9, 0x1f, RZ ;  /* 0x0000001f09027819 */ /* 0x000fe400000006ff */
[----:B------:R-:W-:Y:S01]  /*2ee0*/  PLOP3.LUT P0, PT, PT, PT, UP3, 0x80, 0x8 ;  /* 0x000000000008781c */ /* 0x000fe20003f0f038 */
[----:B------:R-:W-:Y:S01]  /*2ef0*/  VIADD R3, R0, 0x90 ;  /* 0x0000009000037836 */ /* 0x000fe20000000000 */
[----:B-1----:R-:W1:Y:S02]  /*2f00*/  SYNCS.PHASECHK.TRANS64.TRYWAIT P1, [R0+URZ+0x80], R2 ;  /* 0x00008002000075a7 */ /* 0x002e6400080211ff */
[----:B-1--4-:R-:W-:Y:S09]  /*2f10*/  @!P1 BRA `(.L_x_53) ;  /* 0x0000004800149947 */ /* 0x012ff20003800000 */
.L_x_130:
[----:B------:R-:W-:Y:S01]  /*2f20*/  LEA R4, R10, UR6, 0x4 ;  /* 0x000000060a047c11 */ /* 0x000fe2000f8e20ff */
[----:B------:R-:W-:Y:S01]  /*2f30*/  @UP3 ULEA UR4, UR17, UR6, 0x3 ;  /* 0x0000000611043291 */ /* 0x000fe2000f8e18ff */
[----:B------:R-:W-:Y:S01]  /*2f40*/  PLOP3.LUT P2, PT, PT, PT, PT, 0x80, 0x8 ;  /* 0x000000000008781c */ /* 0x000fe20003f4f070 */
[----:B------:R-:W-:Y:S01]  /*2f50*/  ULEA UR8, UR18, UR6, 0x3 ;  /* 0x0000000612087291 */ /* 0x000fe2000f8e18ff */
[----:B------:R-:W-:Y:S01]  /*2f60*/  PRMT R3, RZ, 0x654, R3 ;  /* 0x00000654ff037816 */ /* 0x000fe20000000003 */
[----:B------:R-:W-:Y:S01]  /*2f70*/  ULEA UR9, UR18, UR19, 0x6 ;  /* 0x0000001312097291 */ /* 0x000fe2000f8e30ff */
[----:B------:R-:W2:Y:S01]  /*2f80*/  LDS.128 R4, [R4+0x110] ;  /* 0x0001100004047984 */ /* 0x000ea20000000c00 */
[----:B-1----:R-:W-:Y:S02]  /*2f90*/  @P0 SHF.L.U32 R2, R8, 0x1f, RZ ;  /* 0x0000001f08020819 */ /* 0x002fe400000006ff */
[----:B------:R-:W-:Y:S01]  /*2fa0*/  SHF.L.U32 R0, R11, 0x1f, RZ ;  /* 0x0000001f0b007819 */ /* 0x000fe200000006ff */
[----:B------:R-:W-:Y:S01]  /*2fb0*/  @!PT LDS RZ, [RZ] ;  /* 0x00000000fffff984 */ /* 0x000fe20000000800 */
[----:B------:R-:W-:Y:S01]  /*2fc0*/  @!PT LDS RZ, [RZ] ;  /* 0x00000000fffff984 */ /* 0x000fe20000000800 */
[----:B------:R-:W-:Y:S01]  /*2fd0*/  @!PT LDS RZ, [RZ] ;  /* 0x00000000fffff984 */ /* 0x000fe20000000800 */
[----:B------:R-:W-:Y:S01]  /*2fe0*/  @!PT LDS RZ, [RZ] ;  /* 0x00000000fffff984 */ /* 0x000fe20000000800 */
[----:B------:R1:W-:Y:S06]  /*2ff0*/  MEMBAR.ALL.CTA ;  /* 0x0000000000007992 */ /* 0x0003ec0000008000 */
[----:B-1----:R-:W1:Y:S02]  /*3000*/  FENCE.VIEW.ASYNC.S ;  /* 0x00000000000073c6 */ /* 0x002e640000000000 */
[----:B-1----:R1:W-:Y:S01]  /*3010*/  SYNCS.ARRIVE.TRANS64.RED.A1T0 RZ, [R3+URZ], RZ ;  /* 0x000000ff03ff79a7 */ /* 0x0023e200081004ff */
[----:B------:R1:W4:Y:S01]  /*3020*/  @P0 SYNCS.PHASECHK.TRANS64.TRYWAIT P2, [UR4], R2 ;  /* 0x00000002ff0005a7 */ /* 0x0003220008041104 */
[----:B--2---:R-:W-:Y:S01]  /*3030*/  LOP3.LUT P1, RZ, R6, 0x1, RZ, 0xc0, !PT ;  /* 0x0000000106ff7812 */ /* 0x004fe2000782c0ff */
[----:B------:R-:W2:Y:S02]  /*3040*/  SYNCS.PHASECHK.TRANS64.TRYWAIT P0, [UR8+0xc0], R0 ;  /* 0x0000c000ff0075a7 */ /* 0x000ea40008001108 */
[----:B-12-4-:R-:W-:Y:S10]  /*3050*/  @!P0 BRA `(.L_x_54) ;  /* 0x0000004400d88947 */ /* 0x016ff40003800000 */
.L_x_132:
[----:B------:R-:W-:Y:S01]  /*3060*/  IADD3 R10, PT, PT, R10, 0x1, RZ ;  /* 0x000000010a0a7810 */ /* 0x000fe20007ffe0ff */
[----:B------:R-:W-:Y:S06]  /*3070*/  BRA.U !UP3, `(.L_x_55) ;  /* 0x000000010b987547 */ /* 0x000fec000b800000 */
[----:B------:R-:W-:Y:S01]  /*3080*/  UPLOP3.LUT UP4, UPT, UPT, UPT, UPT, 0x40, 0x4 ;  /* 0x000000000004789c */ /* 0x000fe20003f8e870 */
[----:B------:R-:W-:Y:S01]  /*3090*/  UMOV UR16, UR10 ;  /* 0x0000000a00107c82 */ /* 0x000fe20008000000 */
[----:B------:R-:W-:Y:S01]  /*30a0*/  UMOV UR15, UR5 ;  /* 0x00000005000f7c82 */ /* 0x000fe20008000000 */
[----:B------:R-:W-:-:S08]  /*30b0*/  UMOV UR14, UR17 ;  /* 0x00000011000e7c82 */ /* 0x000fd00008000000 */
.L_x_58:
[----:B------:R-:W-:Y:S02]  /*30c0*/  UIADD3 UR16, UPT, UPT, UR16, 0x1, URZ ;  /* 0x0000000110107890 */ /* 0x000fe4000fffe0ff */
[----:B--2---:R-:W-:Y:S02]  /*30d0*/  ULEA UR7, UR14, UR6, 0x3 ;  /* 0x000000060e077291 */ /* 0x004fe4000f8e18ff */
[----:B------:R-:W-:Y:S01]  /*30e0*/  UISETP.NE.AND UP0, UPT, UR16, URZ, UPT ;  /* 0x000000ff1000728c */ /* 0x000fe2000bf05270 */
[----:B----4-:R-:W-:Y:S10]  /*30f0*/  @P2 BRA `(.L_x_56) ;  /* 0x00000000000c2947 */ /* 0x010ff40003800000 */
[----:B-1----:R-:W-:Y:S04]  /*3100*/  SHF.L.U32 R2, R8, 0x1f, RZ ;  /* 0x0000001f08027819 */ /* 0x002fe800000006ff */
[----:B------:R-:W1:Y:S02]  /*3110*/  SYNCS.PHASECHK.TRANS64.TRYWAIT P0, [UR7], R2 ;  /* 0x00000002ff0075a7 */ /* 0x000e640008001107 */
[----:B-1----:R-:W-:Y:S05]  /*3120*/  @!P0 BRA `(.L_x_57) ;  /* 0x0000004400bc8947 */ /* 0x002fea0003800000 */
.L_x_56:
[----:B------:R-:W-:Y:S01]  /*3130*/  UISETP.NE.AND UP1, UPT, UR15, 0x1, UPT ;  /* 0x000000010f00788c */ /* 0x000fe2000bf25270 */
[----:B------:R-:W-:Y:S01]  /*3140*/  PLOP3.LUT P2, PT, PT, PT, PT, 0x80, 0x8 ;  /* 0x000000000008781c */ /* 0x000fe20003f4f070 */
[----:B------:R-:W-:Y:S02]  /*3150*/  UIADD3 UR17, UPT, UPT, UR14, 0x1, URZ ;  /* 0x000000010e117890 */ /* 0x000fe4000fffe0ff */
[----:B------:R-:W-:Y:S02]  /*3160*/  ULEA UR24, UR14, UR12, 0x8 ;  /* 0x0000000c0e187291 */ /* 0x000fe4000f8e40ff */
[----:B------:R-:W-:Y:S01]  /*3170*/  UISETP.NE.AND UP2, UPT, UR17, 0x4, UPT ;  /* 0x000000041100788c */ /* 0x000fe2000bf45270 */
[----:B------:R-:W-:Y:S01]  /*3180*/  PLOP3.LUT P0, PT, PT, PT, UP1, 0x80, 0x8 ;  /* 0x000000000008781c */ /* 0x000fe20003f0f018 */
[----:B------:R-:W-:Y:S02]  /*3190*/  ULEA UR26, UR14, UR11, 0x9 ;  /* 0x0000000b0e1a7291 */ /* 0x000fe4000f8e48ff */
[----:B------:R-:W-:Y:S02]  /*31a0*/  USEL UR13, URZ, 0x1, UP2 ;  /* 0x00000001ff0d7887 */ /* 0x000fe40009000000 */
[----:B------:R-:W-:Y:S02]  /*31b0*/  USEL UR17, UR17, URZ, UP2 ;  /* 0x000000ff11117287 */ /* 0x000fe40009000000 */
[----:B------:R-:W-:Y:S02]  /*31c0*/  UIADD3 UR30, UPT, UPT, UR24, 0x2, URZ ;  /* 0x00000002181e7890 */ /* 0x000fe4000fffe0ff */
[----:B------:R-:W-:Y:S01]  /*31d0*/  @UP1 ULEA UR4, UR17, UR6, 0x3 ;  /* 0x0000000611041291 */ /* 0x000fe2000f8e18ff */
[----:B------:R-:W-:Y:S01]  /*31e0*/  LOP3.LUT R8, R8, UR13, RZ, 0x3c, !PT ;  /* 0x0000000d08087c12 */ /* 0x000fe2000f8e3cff */
[----:B------:R-:W-:Y:S02]  /*31f0*/  UIADD3 UR28, UPT, UPT, UR26, 0x2, URZ ;  /* 0x000000021a1c7890 */ /* 0x000fe4000fffe0ff */
[----:B------:R-:W-:Y:S01]  /*3200*/  UIADD3 UR7, UPT, UPT, UR7, 0x20, URZ ;  /* 0x0000002007077890 */ /* 0x000fe2000fffe0ff */
[----:B-1----:R-:W-:Y:S01]  /*3210*/  @P0 SHF.L.U32 R0, R8, 0x1f, RZ ;  /* 0x0000001f08000819 */ /* 0x002fe200000006ff */
[----:B------:R-:W-:Y:S01]  /*3220*/  UMOV UR25, 0x80004020 ;  /* 0x8000402000197882 */ /* 0x000fe20000000000 */
[----:B------:R-:W-:Y:S01]  /*3230*/  UMOV UR27, 0x80004020 ;  /* 0x80004020001b7882 */ /* 0x000fe20000000000 */
[----:B------:R-:W-:Y:S01]  /*3240*/  UMOV UR31, 0x80004020 ;  /* 0x80004020001f7882 */ /* 0x000fe20000000000 */
[----:B------:R2:W4:Y:S01]  /*3250*/  @P0 SYNCS.PHASECHK.TRANS64.TRYWAIT P2, [UR4], R0 ;  /* 0x00000000ff0005a7 */ /* 0x0005220008041104 */
[----:B------:R-:W-:Y:S01]  /*3260*/  UIADD3 UR15, UPT, UPT, UR15, -0x1, URZ ;  /* 0xffffffff0f0f7890 */ /* 0x000fe2000fffe0ff */
[----:B------:R2:W-:Y:S01]  /*3270*/  UTCHMMA gdesc[UR26], gdesc[UR24], tmem[UR9], tmem[UR22], idesc[UR23], UP4 ;  /* 0x00ff16181a0075ea */ /* 0x0005e2000a000009 */
[----:B------:R-:W-:Y:S01]  /*3280*/  UPLOP3.LUT UP4, UPT, UPT, UPT, UPT, 0x80, 0x8 ;  /* 0x000000000008789c */ /* 0x000fe20003f8f070 */
[----:B------:R-:W-:Y:S01]  /*3290*/  UMOV UR29, 0x80004020 ;  /* 0x80004020001d7882 */ /* 0x000fe20000000000 */
[----:B------:R-:W-:Y:S01]  /*32a0*/  UMOV UR14, UR17 ;  /* 0x00000011000e7c82 */ /* 0x000fe20008000000 */
[----:B------:R2:W-:Y:S01]  /*32b0*/  UTCHMMA gdesc[UR28], gdesc[UR30], tmem[UR9], tmem[UR20], idesc[UR21], UPT ;  /* 0x00ff141e1c0075ea */ /* 0x0005e2000b800009 */
[----:B------:R2:W-:Y:S01]  /*32c0*/  UTCBAR [UR7], URZ ;  /* 0x000000ff070073e9 */ /* 0x0005e200080000ff */
[----:B------:R-:W-:Y:S06]  /*32d0*/  BRA.U UP0, `(.L_x_58) ;  /* 0xfffffffd00787547 */ /* 0x000fec000b83ffff */
.L_x_55:
[----:B------:R-:W-:Y:S01]  /*32e0*/  UIADD3 UR18, UPT, UPT, UR18, 0x1, URZ ;  /* 0x0000000112127890 */ /* 0x000fe2000fffe0ff */
[C---:B------:R-:W-:Y:S01]  /*32f0*/  ISETP.NE.AND P0, PT, R10.reuse, 0x2, PT ;  /* 0x000000020a00780c */ /* 0x040fe20003f05270 */
[----:B------:R-:W-:Y:S02]  /*3300*/  UIADD3 UR8, UPT, UPT, UR8, 0xa0, URZ ;  /* 0x000000a008087890 */ /* 0x000fe4000fffe0ff */
[----:B------:R-:W-:Y:S01]  /*3310*/  UISETP.NE.AND UP0, UPT, UR18, 0x4, UPT ;  /* 0x000000041200788c */ /* 0x000fe2000bf05270 */
[----:B-12---:R-:W-:Y:S02]  /*3320*/  SEL R0, RZ, 0x1, P0 ;  /* 0x00000001ff007807 */ /* 0x006fe40000000000 */
[----:B------:R-:W-:Y:S01]  /*3330*/  SEL R10, R10, RZ, P0 ;  /* 0x000000ff0a0a7207 */ /* 0x000fe20000000000 */
[----:B------:R-:W-:Y:S01]  /*3340*/  USEL UR4, URZ, 0x1, UP0 ;  /* 0x00000001ff047887 */ /* 0x000fe20008000000 */
[----:B------:R-:W-:Y:S01]  /*3350*/  LOP3.LUT R9, R9, R0, RZ, 0x3c, !PT ;  /* 0x0000000009097212 */ /* 0x000fe200078e3cff */
[----:B------:R-:W-:Y:S01]  /*3360*/  USEL UR18, UR18, URZ, UP0 ;  /* 0x000000ff12127287 */ /* 0x000fe20008000000 */
[----:B------:R1:W-:Y:S03]  /*3370*/  UTCBAR [UR8], URZ ;  /* 0x000000ff080073e9 */ /* 0x0003e600080000ff */
[----:B------:R-:W-:Y:S01]  /*3380*/  LOP3.LUT R11, R11, UR4, RZ, 0x3c, !PT ;  /* 0x000000040b0b7c12 */ /* 0x000fe2000f8e3cff */
[----:B------:R-:W-:Y:S07]  /*3390*/  @P1 BRA `(.L_x_59) ;  /* 0xfffffff800c81947 */ /* 0x000fee000383ffff */
[----:B------:R-:W2:Y:S01]  /*33a0*/  S2UR UR4, SR_CgaCtaId ;  /* 0x00000000000479c3 */ /* 0x000ea20000008800 */
[----:B------:R-:W-:Y:S01]  /*33b0*/  ELECT P0, URZ, PT ;  /* 0x0000000000ff782f */ /* 0x000fe20003800000 */
[----:B------:R-:W-:Y:S01]  /*33c0*/  IMAD.MOV.U32 R0, RZ, RZ, 0x1 ;  /* 0x00000001ff007424 */ /* 0x000fe200078e00ff */
[----:B------:R-:W-:Y:S01]  /*33d0*/  UIADD3 UR6, UPT, UPT, UR6, 0xc0, URZ ;  /* 0x000000c006067890 */ /* 0x000fe2000fffe0ff */
[----:B------:R-:W-:Y:S01]  /*33e0*/  SHF.L.U32 R2, R11, 0x1f, RZ ;  /* 0x0000001f0b027819 */ /* 0x000fe200000006ff */
[----:B------:R-:W-:-:S03]  /*33f0*/  UMOV UR5, 0x40 ;  /* 0x0000004000057882 */ /* 0x000fc60000000000 */
[----:B------:R-:W-:Y:S01]  /*3400*/  UVIRTCOUNT.DEALLOC.SMPOOL 0x80 ;  /* 0x000000800000784c */ /* 0x000fe20000000000 */
[----:B--2---:R-:W-:Y:S02]  /*3410*/  ULEA UR4, UR4, UR5, 0x18 ;  /* 0x0000000504047291 */ /* 0x004fe4000f8ec0ff */
[----:B------:R-:W-:-:S07]  /*3420*/  ULEA UR5, UR18, UR6, 0x3 ;  /* 0x0000000612057291 */ /* 0x000fce000f8e18ff */
[----:B------:R2:W-:Y:S02]  /*3430*/  @P0 STS.U8 [UR4+0x1c], R0 ;  /* 0x00001c00ff000988 */ /* 0x0005e40008000004 */
[----:B------:R-:W3:Y:S02]  /*3440*/  SYNCS.PHASECHK.TRANS64.TRYWAIT P0, [UR5], R2 ;  /* 0x00000002ff0075a7 */ /* 0x000ee40008001105 */
[----:B--23--:R-:W-:Y:S05]  /*3450*/  @!P0 BRA `(.L_x_60) ;  /* 0x0000004400088947 */ /* 0x00cfea0003800000 */
.L_x_135:
[----:B------:R-:W-:-:S04]  /*3460*/  UIADD3 UR7, UPT, UPT, UR18, 0x1, URZ ;  /* 0x0000000112077890 */ /* 0x000fc8000fffe0ff */
[----:B------:R-:W-:-:S04]  /*3470*/  UISETP.NE.AND UP0, UPT, UR7, 0x4, UPT ;  /* 0x000000040700788c */ /* 0x000fc8000bf05270 */
[----:B-1----:R-:W-:Y:S02]  /*3480*/  USEL UR8, URZ, 0x1, UP0 ;  /* 0x00000001ff087887 */ /* 0x002fe40008000000 */
[----:B------:R-:W-:-:S04]  /*3490*/  USEL UR7, UR7, URZ, UP0 ;  /* 0x000000ff07077287 */ /* 0x000fc80008000000 */
[----:B------:R-:W-:Y:S01]  /*34a0*/  ULEA UR5, UR7, UR6, 0x3 ;  /* 0x0000000607057291 */ /* 0x000fe2000f8e18ff */
[----:B--2---:R-:W-:-:S04]  /*34b0*/  LOP3.LUT R2, R11, UR8, RZ, 0x3c, !PT ;  /* 0x000000080b027c12 */ /* 0x004fc8000f8e3cff */
[----:B------:R-:W-:-:S04]  /*34c0*/  SHF.L.U32 R3, R2, 0x1f, RZ ;  /* 0x0000001f02037819 */ /* 0x000fc800000006ff */
[----:B------:R-:W1:Y:S02]  /*34d0*/  SYNCS.PHASECHK.TRANS64.TRYWAIT P0, [UR5], R3 ;  /* 0x00000003ff0075a7 */ /* 0x000e640008001105 */
[----:B-1----:R-:W-:Y:S05]  /*34e0*/  @!P0 BRA `(.L_x_61) ;  /* 0x0000004000fc8947 */ /* 0x002fea0003800000 */
.L_x_137:
        /* <DEDUP_REMOVED lines=9> */
.L_x_139:
[----:B------:R-:W-:-:S04]  /*3580*/  UIADD3 UR7, UPT, UPT, UR7, 0x1, URZ ;  /* 0x0000000107077890 */ /* 0x000fc8000fffe0ff */
[----:B------:R-:W-:-:S04]  /*3590*/  UISETP.NE.AND UP0, UPT, UR7, 0x4, UPT ;  /* 0x000000040700788c */ /* 0x000fc8000bf05270 */
[----:B------:R-:W-:Y:S02]  /*35a0*/  USEL UR5, URZ, 0x1, UP0 ;  /* 0x00000001ff057887 */ /* 0x000fe40008000000 */
[----:B------:R-:W-:-:S04]  /*35b0*/  USEL UR7, UR7, URZ, UP0 ;  /* 0x000000ff07077287 */ /* 0x000fc80008000000 */
[----:B------:R-:W-:Y:S01]  /*35c0*/  ULEA UR7, UR7, UR6, 0x3 ;  /* 0x0000000607077291 */ /* 0x000fe2000f8e18ff */
[----:B------:R-:W-:-:S04]  /*35d0*/  LOP3.LUT R2, R2, UR5, RZ, 0x3c, !PT ;  /* 0x0000000502027c12 */ /* 0x000fc8000f8e3cff */
[----:B------:R-:W-:-:S04]  /*35e0*/  SHF.L.U32 R2, R2, 0x1f, RZ ;  /* 0x0000001f02027819 */ /* 0x000fc800000006ff */
[----:B------:R-:W2:Y:S02]  /*35f0*/  SYNCS.PHASECHK.TRANS64.TRYWAIT P0, [UR7], R2 ;  /* 0x00000002ff0075a7 */ /* 0x000ea40008001107 */
[----:B--2---:R-:W-:Y:S05]  /*3600*/  @!P0 BRA `(.L_x_63) ;  /* 0x0000004000e48947 */ /* 0x004fea0003800000 */
.L_x_141:
[----:B------:R-:W-:Y:S01]  /*3610*/  NOP ;  /* 0x0000000000007918 */ /* 0x000fe20000000000 */
[----:B-1----:R-:W1:Y:S01]  /*3620*/  LDS R0, [UR4+0x14] ;  /* 0x00001404ff007984 */ /* 0x002e620008000800 */
[----:B------:R-:W-:Y:S01]  /*3630*/  ULOP3.LUT UR6, UR19, 0xffff, URZ, 0xc0, !UPT ;  /* 0x0000ffff13067892 */ /* 0x000fe2000f8ec0ff */
[----:B------:R-:W-:Y:S01]  /*3640*/  UMOV UR8, 0xffff ;  /* 0x0000ffff00087882 */ /* 0x000fe20000000000 */
[----:B------:R-:W-:Y:S02]  /*3650*/  UMOV UR5, 0x1 ;  /* 0x0000000100057882 */ /* 0x000fe40000000000 */
[----:B------:R-:W-:-:S04]  /*3660*/  USHF.R.U32.HI UR6, URZ, 0x5, UR6 ;  /* 0x00000005ff067899 */ /* 0x000fc80008011606 */
[----:B------:R-:W-:Y:S02]  /*3670*/  USHF.L.U32 UR8, UR8, UR6, URZ ;  /* 0x0000000608087299 */ /* 0x000fe400080006ff */
[----:B------:R-:W-:-:S04]  /*3680*/  USHF.L.U32 UR5, UR5, UR6, URZ ;  /* 0x0000000605057299 */ /* 0x000fc800080006ff */
[----:B-1----:R-:W-:-:S04]  /*3690*/  LOP3.LUT R0, R0, UR8, RZ, 0xc0, !PT ;  /* 0x0000000800007c12 */ /* 0x002fc8000f8ec0ff */
[----:B------:R-:W-:-:S13]  /*36a0*/  ISETP.NE.AND P0, PT, R0, UR8, PT ;  /* 0x0000000800007c0c */ /* 0x000fda000bf05270 */
[----:B------:R-:W-:Y:S05]  /*36b0*/  @P0 BRA `(.L_x_64) ;  /* 0x0000000000580947 */ /* 0x000fea0003800000 */
[----:B------:R-:W1:Y:S02]  /*36c0*/  LDS R0, [UR4+0x18] ;  /* 0x00001804ff007984 */ /* 0x000e640008000800 */
[----:B-1----:R-:W-:-:S04]  /*36d0*/  LOP3.LUT R0, R0, UR5, RZ, 0xc0, !PT ;  /* 0x0000000500007c12 */ /* 0x002fc8000f8ec0ff */
[----:B------:R-:W-:-:S13]  /*36e0*/  ISETP.NE.AND P0, PT, R0, UR5, PT ;  /* 0x0000000500007c0c */ /* 0x000fda000bf05270 */
[----:B------:R-:W-:Y:S05]  /*36f0*/  @P0 BRA `(.L_x_65) ;  /* 0x00000000003c0947 */ /* 0x000fea0003800000 */
[----:B------:R-:W1:Y:S01]  /*3700*/  S2R R2, SR_LANEID ;  /* 0x0000000000027919 */ /* 0x000e620000000000 */
[----:B------:R-:W-:Y:S01]  /*3710*/  ULOP3.LUT UR8, URZ, UR8, URZ, 0x33, !UPT ;  /* 0x00000008ff087292 */ /* 0x000fe2000f8e33ff */
[----:B------:R-:W-:Y:S02]  /*3720*/  VOTEU.ANY UR7, UPT, PT ;  /* 0x0000000000077886 */ /* 0x000fe400038e0100 */
[----:B------:R-:W-:-:S03]  /*3730*/  UFLO.U32 UR7, UR7 ;  /* 0x00000007000772bd */ /* 0x000fc600080e0000 */
[----:B------:R-:W-:-:S04]  /*3740*/  IMAD.U32 R0, RZ, RZ, UR8 ;  /* 0x00000008ff007e24 */ /* 0x000fc8000f8e00ff */
[----:B------:R2:W3:Y:S02]  /*3750*/  REDUX UR6, R0 ;  /* 0x00000000000673c4 */ /* 0x0004e40000000000 */
[----:B------:R1:W-:Y:S02]  /*3760*/  UTCATOMSWS.AND URZ, UR8 ;  /* 0x0000000800ff79e3 */ /* 0x0003e40008000000 */
[----:B-1----:R-:W-:Y:S02]  /*3770*/  ISETP.EQ.U32.AND P0, PT, R2, UR7, PT ;  /* 0x0000000702007c0c */ /* 0x002fe4000bf02070 */
[----:B--2---:R-:W-:Y:S02]  /*3780*/  LOP3.LUT R0, RZ, UR5, RZ, 0x33, !PT ;  /* 0x00000005ff007c12 */ /* 0x004fe4000f8e33ff */
[----:B---3--:R-:W-:Y:S02]  /*3790*/  MOV R2, UR6 ;  /* 0x0000000600027c02 */ /* 0x008fe40008000f00 */
[----:B------:R-:W1:Y:S07]  /*37a0*/  REDUX UR5, R0 ;  /* 0x00000000000573c4 */ /* 0x000e6e0000000000 */
[----:B------:R2:W-:Y:S01]  /*37b0*/  @P0 ATOMS.AND RZ, [UR4+0x14], R2 ;  /* 0x00001402ffff098c */ /* 0x0005e2000a800004 */
[----:B-1----:R-:W-:-:S05]  /*37c0*/  IMAD.U32 R0, RZ, RZ, UR5 ;  /* 0x00000005ff007e24 */ /* 0x002fca000f8e00ff */
[----:B------:R2:W-:Y:S01]  /*37d0*/  @P0 ATOMS.AND RZ, [UR4+0x18], R0 ;  /* 0x00001800ffff098c */ /* 0x0005e2000a800004 */
[----:B------:R-:W-:Y:S05]  /*37e0*/  BRA `(.L_x_66) ;  /* 0x0000000000147947 */ /* 0x000fea0003800000 */
.L_x_65:
[----:B------:R-:W-:Y:S02]  /*37f0*/  MOV R2, 0x3810 ;  /* 0x0000381000027802 */ /* 0x000fe40000000f00 */
[----:B----45:R-:W-:Y:S05]  /*3800*/  CALL.REL.NOINC `($__internal_0_$__cuda_sm10x_tcgen05_guardrail_trap_col_being_dealloced_not_returned_by_alloc) ;  /* 0x0000004400587944 */ /* 0x030fea0003c00000 */
[----:B------:R-:W-:Y:S05]  /*3810*/  BRA `(.L_x_66) ;  /* 0x0000000000087947 */ /* 0x000fea0003800000 */
.L_x_64:
[----:B------:R-:W-:Y:S02]  /*3820*/  MOV R2, 0x3840 ;  /* 0x0000384000027802 */ /* 0x000fe40000000f00 */
[----:B----45:R-:W-:Y:S05]  /*3830*/  CALL.REL.NOINC `($__internal_2_$__cuda_sm10x_tcgen05_guardrail_trap_unallocated_columns_being_dealloced) ;  /* 0x0000004400647944 */ /* 0x030fea0003c00000 */
.L_x_66:
[----:B------:R-:W-:Y:S01]  /*3840*/  NOP ;  /* 0x0000000000007918 */ /* 0x000fe20000000000 */
[----:B------:R-:W-:Y:S05]  /*3850*/  EXIT ;  /* 0x000000000000794d */ /* 0x000fea0003800000 */
.L_x_48:
[----:B------:R-:W-:-:S09]  /*3860*/  UISETP.NE.OR UP2, UPT, UR8, 0x3, !UP2 ;  /* 0x000000030800788c */ /* 0x000fd2000d745670 */
[----:B------:R-:W-:Y:S05]  /*3870*/  BRA.U UP2, `(.L_x_67) ;  /* 0x0000000d02b07547 */ /* 0x000fea000b800000 */
[----:B------:R-:W1:Y:S01]  /*3880*/  LDC R0, c[0x0][0xb30] ;  /* 0x0002cc00ff007b82 */ /* 0x000e620000000800 */
[----:B------:R-:W2:Y:S01]  /*3890*/  LDCU.64 UR8, c[0x0][0x888] ;  /* 0x00011100ff0877ac */ /* 0x000ea20008000a00 */
[----:B------:R-:W-:Y:S02]  /*38a0*/  HFMA2 R27, -RZ, RZ, 0, 0 ;  /* 0x00000000ff1b7431 */ /* 0x000fe400000001ff */
[----:B------:R-:W-:Y:S01]  /*38b0*/  IMAD.MOV.U32 R29, RZ, RZ, 0x1 ;  /* 0x00000001ff1d7424 */ /* 0x000fe200078e00ff */
[----:B------:R-:W-:Y:S01]  /*38c0*/  MOV R25, 0x2000 ;  /* 0x0000200000197802 */ /* 0x000fe20000000f00 */
[----:B------:R-:W4:Y:S01]  /*38d0*/  LDCU.64 UR4, c[0x0][0x890] ;  /* 0x00011200ff0477ac */ /* 0x000f220008000a00 */
[----:B------:R-:W-:Y:S01]  /*38e0*/  IMAD.MOV.U32 R28, RZ, RZ, RZ ;  /* 0x000000ffff1c7224 */ /* 0x000fe200078e00ff */
[----:B------:R-:W3:Y:S01]  /*38f0*/  LDC R24, c[0x0][0x370] ;  /* 0x0000dc00ff187b82 */ /* 0x000ee20000000800 */
[----:B------:R-:W-:Y:S01]  /*3900*/  UMOV UR7, 0x400 ;  /* 0x0000040000077882 */ /* 0x000fe20000000000 */
[----:B------:R-:W-:-:S02]  /*3910*/  UPLOP3.LUT UP1, UPT, UPT, UPT, UPT, 0x40, 0x4 ;  /* 0x000000000004789c */ /* 0x000fc40003f2e870 */
[----:B------:R-:W-:Y:S01]  /*3920*/  ULEA UR7, UR37, UR7, 0x18 ;  /* 0x0000000725077291 */ /* 0x000fe2000f8ec0ff */
[----:B------:R-:W-:-:S03]  /*3930*/  UMOV UR13, URZ ;  /* 0x000000ff000d7c82 */ /* 0x000fc60008000000 */
[----:B------:R-:W3:Y:S01]  /*3940*/  LDC R3, c[0x0][0xb0c] ;  /* 0x0002c300ff037b82 */ /* 0x000ee20000000800 */
[----:B--2---:R-:W-:Y:S02]  /*3950*/  UISETP.NE.U32.AND UP3, UPT, UR8, URZ, UPT ;  /* 0x000000ff0800728c */ /* 0x004fe4000bf65070 */
[----:B----4-:R-:W-:-:S05]  /*3960*/  UISETP.NE.U32.AND UP4, UPT, UR4, URZ, UPT ;  /* 0x000000ff0400728c */ /* 0x010fca000bf85070 */
[----:B------:R-:W2:Y:S01]  /*3970*/  LDC R18, c[0x0][0xb20] ;  /* 0x0002c800ff127b82 */ /* 0x000ea20000000800 */
[----:B-1----:R-:W-:Y:S01]  /*3980*/  ISETP.NE.AND P1, PT, R0, 0x1, PT ;  /* 0x000000010000780c */ /* 0x002fe20003f25270 */
[----:B------:R-:W-:Y:S02]  /*3990*/  UISETP.NE.AND.EX UP3, UPT, UR9, URZ, UPT, UP3 ;  /* 0x000000ff0900728c */ /* 0x000fe4000bf65330 */
[----:B------:R-:W-:-:S04]  /*39a0*/  UISETP.NE.AND.EX UP4, UPT, UR5, URZ, UPT, UP4 ;  /* 0x000000ff0500728c */ /* 0x000fc8000bf85340 */
[----:B------:R-:W1:Y:S08]  /*39b0*/  LDC.64 R30, c[0x0][0x348] ;  /* 0x0000d200ff1e7b82 */ /* 0x000e700000000a00 */
[----:B------:R-:W4:Y:S08]  /*39c0*/  LDC.64 R16, c[0x0][0xb10] ;  /* 0x0002c400ff107b82 */ /* 0x000f300000000a00 */
[----:B------:R-:W1:Y:S08]  /*39d0*/  LDC.64 R6, c[0x0][0xb18] ;  /* 0x0002c600ff067b82 */ /* 0x000e700000000a00 */
[----:B------:R-:W1:Y:S08]  /*39e0*/  LDC.64 R4, c[0x0][0xb28] ;  /* 0x0002ca00ff047b82 */ /* 0x000e700000000a00 */
[----:B--23--:R-:W1:Y:S02]  /*39f0*/  LDC R19, c[0x0][0x374] ;  /* 0x0000dd00ff137b82 */ /* 0x00ce640000000800 */
.L_x_76:
[C---:B------:R-:W-:Y:S02]  /*3a00*/  LEA R0, R28.reuse, UR7, 0x3 ;  /* 0x000000071c007c11 */ /* 0x040fe4000f8e18ff */
[----:B------:R-:W-:Y:S02]  /*3a10*/  SHF.L.U32 R2, R27, 0x1f, RZ ;  /* 0x0000001f1b027819 */ /* 0x000fe400000006ff */
[----:B------:R-:W-:Y:S02]  /*3a20*/  LEA R20, R28, UR7, 0x4 ;  /* 0x000000071c147c11 */ /* 0x000fe4000f8e20ff */
[----:B--2---:R-:W2:Y:S02]  /*3a30*/  SYNCS.PHASECHK.TRANS64.TRYWAIT P0, [R0+URZ+0x80], R2 ;  /* 0x00008002000075a7 */ /* 0x004ea400080011ff */
[----:B--2---:R-:W-:Y:S05]  /*3a40*/  @!P0 BRA `(.L_x_68) ;  /* 0x0000003c00ec8947 */ /* 0x004fea0003800000 */
.L_x_142:
[----:B------:R-:W-:Y:S01]  /*3a50*/  ISETP.GE.AND P0, PT, R40, 0x1, PT ;  /* 0x000000012800780c */ /* 0x000fe20003f06270 */
[----:B------:R-:W3:Y:S01]  /*3a60*/  LDS.128 R20, [R20+0x110] ;  /* 0x0001100014147984 */ /* 0x000ee20000000c00 */
[----:B--2---:R-:W-:Y:S01]  /*3a70*/  VIADD R0, R0, 0x90 ;  /* 0x0000009000007836 */ /* 0x004fe20000000000 */
[----:B------:R-:W-:Y:S01]  /*3a80*/  @!PT LDS RZ, [RZ] ;  /* 0x00000000fffff984 */ /* 0x000fe20000000800 */
[----:B------:R-:W-:Y:S01]  /*3a90*/  @!PT LDS RZ, [RZ] ;  /* 0x00000000fffff984 */ /* 0x000fe20000000800 */
[----:B------:R-:W-:Y:S01]  /*3aa0*/  @!PT LDS RZ, [RZ] ;  /* 0x00000000fffff984 */ /* 0x000fe20000000800 */
[----:B------:R-:W-:Y:S01]  /*3ab0*/  @!PT LDS RZ, [RZ] ;  /* 0x00000000fffff984 */ /* 0x000fe20000000800 */
[----:B------:R2:W-:Y:S06]  /*3ac0*/  MEMBAR.ALL.CTA ;  /* 0x0000000000007992 */ /* 0x0005ec0000008000 */
[----:B--2---:R-:W2:Y:S01]  /*3ad0*/  FENCE.VIEW.ASYNC.S ;  /* 0x00000000000073c6 */ /* 0x004ea20000000000 */
[----:B------:R-:W-:Y:S04]  /*3ae0*/  PRMT R0, RZ, 0x654, R0 ;  /* 0x00000654ff007816 */ /* 0x000fe80000000000 */
[----:B--2---:R2:W-:Y:S01]  /*3af0*/  SYNCS.ARRIVE.TRANS64.RED.A1T0 RZ, [R0+URZ], RZ ;  /* 0x000000ff00ff79a7 */ /* 0x0045e200081004ff */
[----:B---3--:R-:W-:Y:S11]  /*3b00*/  LOP3.LUT P3, RZ, R22, 0x1, RZ, 0xc0, !PT ;  /* 0x0000000116ff7812 */ /* 0x008ff6000786c0ff */
[----:B------:R-:W-:Y:S02]  /*3b10*/  @!UPT UIADD3 URZ, UPT, UPT, URZ, URZ, URZ ;  /* 0x000000fffffff290 */ /* 0x000fe4000fffe0ff */
[----:B------:R-:W-:Y:S02]  /*3b20*/  @P3 MOV R11, R20 ;  /* 0x00000014000b3202 */ /* 0x000fe40000000f00 */
[----:B------:R-:W-:Y:S01]  /*3b30*/  @P3 LOP3.LUT R10, R21, 0xffff, RZ, 0xc0, !PT ;  /* 0x0000ffff150a3812 */ /* 0x000fe200078ec0ff */
[----:B--2---:R-:W-:Y:S06]  /*3b40*/  @!P0 BRA `(.L_x_69) ;  /* 0x0000000000a48947 */ /* 0x004fec0003800000 */
[-C--:B-1----:R-:W-:Y:S01]  /*3b50*/  IMAD.HI.U32 R0, R19, R7.reuse, RZ ;  /* 0x0000000713007227 */ /* 0x082fe200078e00ff */
[----:B------:R-:W-:Y:S02]  /*3b60*/  ISETP.NE.AND P0, PT, R6, 0x1, PT ;  /* 0x000000010600780c */ /* 0x000fe40003f05270 */
[----:B------:R-:W-:Y:S01]  /*3b70*/  ISETP.NE.AND P2, PT, R40, 0x1, PT ;  /* 0x000000012800780c */ /* 0x000fe20003f45270 */
[----:B----4-:R-:W-:Y:S01]  /*3b80*/  IMAD.HI.U32 R9, R24, R16, RZ ;  /* 0x0000001018097227 */ /* 0x010fe200078e00ff */
[----:B------:R-:W-:Y:S02]  /*3b90*/  SHF.R.U32.HI R0, RZ, R18, R0 ;  /* 0x00000012ff007219 */ /* 0x000fe40000011600 */
[----:B------:R-:W-:Y:S01]  /*3ba0*/  ISETP.NE.AND P4, PT, R3, 0x1, PT ;  /* 0x000000010300780c */ /* 0x000fe20003f85270 */
[----:B------:R-:W-:Y:S01]  /*3bb0*/  IMAD.HI.U32 R13, R10, R7, RZ ;  /* 0x000000070a0d7227 */ /* 0x000fe200078e00ff */
[----:B------:R-:W-:Y:S02]  /*3bc0*/  SHF.R.U32.HI R9, RZ, R17, R9 ;  /* 0x00000011ff097219 */ /* 0x000fe40000011609 */
[----:B------:R-:W-:Y:S01]  /*3bd0*/  SEL R0, R19, R0, !P0 ;  /* 0x0000000013007207 */ /* 0x000fe20004000000 */
[----:B------:R-:W-:Y:S01]  /*3be0*/  IMAD.HI.U32 R12, R11, R16, RZ ;  /* 0x000000100b0c7227 */ /* 0x000fe200078e00ff */
[----:B------:R-:W-:Y:S03]  /*3bf0*/  SEL R9, R24, R9, !P4 ;  /* 0x0000000918097207 */ /* 0x000fe60006000000 */
[-C--:B------:R-:W-:Y:S01]  /*3c00*/  IMAD.HI.U32 R8, R0, R4.reuse, RZ ;  /* 0x0000000400087227 */ /* 0x080fe200078e00ff */
[----:B------:R-:W-:Y:S03]  /*3c10*/  SHF.R.U32.HI R12, RZ, R17, R12 ;  /* 0x00000011ff0c7219 */ /* 0x000fe6000001160c */
[----:B------:R-:W-:Y:S01]  /*3c20*/  IMAD.HI.U32 R2, R9, R4, RZ ;  /* 0x0000000409027227 */ /* 0x000fe200078e00ff */
[-C--:B------:R-:W-:Y:S02]  /*3c30*/  @P2 SHF.R.U32.HI R0, RZ, R5.reuse, R8 ;  /* 0x00000005ff002219 */ /* 0x080fe40000011608 */
[----:B------:R-:W-:Y:S02]  /*3c40*/  SHF.R.U32.HI R8, RZ, R18, R13 ;  /* 0x00000012ff087219 */ /* 0x000fe4000001160d */
[----:B------:R-:W-:Y:S01]  /*3c50*/  @P2 SHF.R.U32.HI R9, RZ, R5, R2 ;  /* 0x00000005ff092219 */ /* 0x000fe20000011602 */
[----:B------:R-:W-:Y:S01]  /*3c60*/  IMAD R0, R40, R0, RZ ;  /* 0x0000000028007224 */ /* 0x000fe200078e02ff */
[----:B------:R-:W-:Y:S02]  /*3c70*/  SEL R8, R10, R8, !P0 ;  /* 0x000000080a087207 */ /* 0x000fe40004000000 */
[----:B------:R-:W-:Y:S01]  /*3c80*/  SEL R2, R11, R12, !P4 ;  /* 0x0000000c0b027207 */ /* 0x000fe20006000000 */
[----:B------:R-:W-:Y:S01]  /*3c90*/  IMAD R12, R40, R9, RZ ;  /* 0x00000009280c7224 */ /* 0x000fe200078e02ff */
[C---:B------:R-:W-:Y:S01]  /*3ca0*/  ISETP.GE.AND P0, PT, R8.reuse, R0, PT ;  /* 0x000000000800720c */ /* 0x040fe20003f06270 */
[----:B------:R-:W-:Y:S03]  /*3cb0*/  IMAD.HI.U32 R0, R8, R4, RZ ;  /* 0x0000000408007227 */ /* 0x000fe600078e00ff */
[----:B------:R-:W-:Y:S02]  /*3cc0*/  ISETP.GE.OR P0, PT, R2, R12, P0 ;  /* 0x0000000c0200720c */ /* 0x000fe40000706670 */
[-C--:B------:R-:W-:Y:S04]  /*3cd0*/  SHF.R.U32.HI R0, RZ, R5.reuse, R0 ;  /* 0x00000005ff007219 */ /* 0x080fe80000011600 */
[----:B------:R-:W-:Y:S05]  /*3ce0*/  SEL R13, R8, R0, !P2 ;  /* 0x00000000080d7207 */ /* 0x000fea0005000000 */
[----:B------:R-:W-:Y:S02]  /*3cf0*/  IMAD.MOV R12, RZ, RZ, -R13 ;  /* 0x000000ffff0c7224 */ /* 0x000fe400078e0a0d */
[----:B------:R-:W-:Y:S04]  /*3d00*/  @!P0 IMAD.HI.U32 R0, R2, R4, RZ ;  /* 0x0000000402008227 */ /* 0x000fe800078e00ff */
[----:B------:R-:W-:Y:S01]  /*3d10*/  IMAD R12, R40, R12, R8 ;  /* 0x0000000c280c7224 */ /* 0x000fe200078e0208 */
[----:B------:R-:W-:Y:S04]  /*3d20*/  @!P0 SHF.R.U32.HI R0, RZ, R5, R0 ;  /* 0x00000005ff008219 */ /* 0x000fe80000011600 */
[----:B------:R-:W-:Y:S04]  /*3d30*/  @!P0 SEL R0, R2, R0, !P2 ;  /* 0x0000000002008207 */ /* 0x000fe80005000000 */
[----:B------:R-:W-:Y:S01]  /*3d40*/  @!P0 IADD3 R13, PT, PT, R13, -R0, RZ ;  /* 0x800000000d0d8210 */ /* 0x000fe20007ffe0ff */
[----:B------:R-:W-:Y:S01]  /*3d50*/  @!P0 IMAD R0, R9, R12, R0 ;  /* 0x0000000c09008224 */ /* 0x000fe200078e0200 */
[----:B------:R-:W-:Y:S01]  /*3d60*/  IADD3 R9, PT, PT, -R8, RZ, RZ ;  /* 0x000000ff08097210 */ /* 0x000fe20007ffe1ff */
[--C-:B------:R-:W-:Y:S02]  /*3d70*/  IMAD.MOV R12, RZ, RZ, -R2.reuse ;  /* 0x000000ffff0c7224 */ /* 0x100fe400078e0a02 */
[----:B------:R-:W-:Y:S02]  /*3d80*/  @!P0 IMAD R8, R13, R40, R2 ;  /* 0x000000280d088224 */ /* 0x000fe400078e0202 */
[----:B------:R-:W-:Y:S02]  /*3d90*/  @!P0 IMAD.MOV.U32 R2, RZ, RZ, R0 ;  /* 0x000000ffff028224 */ /* 0x000fe400078e0000 */
[----:B------:R-:W-:Y:S02]  /*3da0*/  IMAD R11, R3, R12, R11 ;  /* 0x0000000c030b7224 */ /* 0x000fe400078e020b */
[----:B------:R-:W-:Y:S02]  /*3db0*/  IMAD R10, R6, R9, R10 ;  /* 0x00000009060a7224 */ /* 0x000fe400078e020a */
[----:B------:R-:W-:Y:S02]  /*3dc0*/  IMAD R11, R2, R3, R11 ;  /* 0x00000003020b7224 */ /* 0x000fe400078e020b */
[----:B------:R-:W-:Y:S02]  /*3dd0*/  IMAD R10, R8, R6, R10 ;  /* 0x00000006080a7224 */ /* 0x000fe400078e020a */
.L_x_69:
[----:B------:R-:W-:Y:S05]  /*3de0*/  BRA.U UP1, `(.L_x_70) ;  /* 0x0000000101107547 */ /* 0x000fea000b800000 */
[----:B------:R-:W-:Y:S04]  /*3df0*/  MOV R2, UR6 ;  /* 0x0000000600027c02 */ /* 0x000fe80008000f00 */
[----:B------:R-:W-:Y:S04]  /*3e00*/  SHF.L.U32 R2, R2, 0x1f, RZ ;  /* 0x0000001f02027819 */ /* 0x000fe800000006ff */
[----:B------:R-:W2:Y:S02]  /*3e10*/  SYNCS.PHASECHK.TRANS64.TRYWAIT P0, [UR7+0x78], R2 ;  /* 0x00007802ff0075a7 */ /* 0x000ea40008001107 */
[----:B--2---:R-:W-:Y:S05]  /*3e20*/  @!P0 BRA `(.L_x_71) ;  /* 0x0000003c00088947 */ /* 0x004fea0003800000 */
.L_x_70:
[----:B------:R-:W-:Y:S02]  /*3e30*/  R2UR UR11, R15 ;  /* 0x000000000f0b72ca */ /* 0x000fe400000e0000 */
[----:B------:R-:W-:Y:S02]  /*3e40*/  R2UR UR10, R14 ;  /* 0x000000000e0a72ca */ /* 0x000fe400000e0000 */
[----:B------:R-:W-:Y:S04]  /*3e50*/  ISETP.NE.U32.AND P2, PT, RZ, UR4, PT ;  /* 0x00000004ff007c0c */ /* 0x000fe8000bf45070 */
[----:B------:R-:W-:Y:S05]  /*3e60*/  ISETP.NE.AND.EX P2, PT, RZ, UR5, PT, P2 ;  /* 0x00000005ff007c0c */ /* 0x000fea000bf45320 */
[----:B------:R-:W-:Y:S02]  /*3e70*/  USHF.L.U32 UR11, UR11, 0x7, URZ ;  /* 0x000000070b0b7899 */ /* 0x000fe400080006ff */
[----:B------:R-:W-:Y:S01]  /*3e80*/  USHF.L.U32 UR10, UR10, 0x6, URZ ;  /* 0x000000060a0a7899 */ /* 0x000fe200080006ff */
[----:B------:R-:W-:Y:S11]  /*3e90*/  BRA.U !UP4, `(.L_x_72) ;  /* 0x000000010c347547 */ /* 0x000ff6000b800000 */
[----:B------:R-:W-:Y:S01]  /*3ea0*/  UPLOP3.LUT UP0, UPT, UPT, UPT, UP3, 0x80, 0x8 ;  /* 0x000000000008789c */ /* 0x000fe20003f0f030 */
[----:B--2---:R-:W-:Y:S02]  /*3eb0*/  HFMA2 R0, -RZ, RZ, 0, 5.9604644775390625e-08 ;  /* 0x00000001ff007431 */ /* 0x004fe400000001ff */
[----:B------:R-:W-:Y:S03]  /*3ec0*/  IMAD.MOV.U32 R88, RZ, RZ, 0x1 ;  /* 0x00000001ff587424 */ /* 0x000fe600078e00ff */
[----:B------:R-:W-:Y:S05]  /*3ed0*/  PLOP3.LUT P0, PT, PT, PT, UP0, 0x80, 0x8 ;  /* 0x000000000008781c */ /* 0x000fea0003f0f008 */
[----:B------:R-:W2:Y:S01]  /*3ee0*/  @UP0 LDCU.64 UR14, c[0x0][0x888] ;  /* 0x00011100ff0e07ac */ /* 0x000ea20008000a00 */
[----:B------:R-:W-:Y:S07]  /*3ef0*/  @UP0 UIMAD UR8, UR36, UR4, URZ ;  /* 0x00000004240802a4 */ /* 0x000fee000f8e02ff */
[----:B------:R-:W-:Y:S01]  /*3f00*/  @!P0 PRMT R88, R0, 0x7610, R88 ;  /* 0x0000761000588816 */ /* 0x000fe20000000058 */
[----:B--2---:R-:W-:Y:S03]  /*3f10*/  @UP0 UIMAD.WIDE UR14, UR8, 0x4, UR14 ;  /* 0x00000004080e08a5 */ /* 0x004fe6000f8e020e */
[----:B------:R-:W2:Y:S03]  /*3f20*/  @!UP0 LDCU UR8, c[0x0][0x880] ;  /* 0x00011000ff0887ac */ /* 0x000ea60008000800 */
[----:B------:R-:W-:Y:S01]  /*3f30*/  IMAD.U32 R8, RZ, RZ, UR14 ;  /* 0x0000000eff087e24 */ /* 0x000fe2000f8e00ff */
[----:B------:R-:W-:Y:S05]  /*3f40*/  MOV R9, UR15 ;  /* 0x0000000f00097c02 */ /* 0x000fea0008000f00 */
[----:B-----5:R3:W5:Y:S02]  /*3f50*/  @P0 LDG.E R49, desc[UR46][R8.64] ;  /* 0x0000002e08310981 */ /* 0x020764000c1e1900 */
[----:B--23--:R-:W-:Y:S07]  /*3f60*/  @!P0 IMAD.U32 R49, RZ, RZ, UR8 ;  /* 0x00000008ff318e24 */ /* 0x00cfee000f8e00ff */
.L_x_72:
[----:B-----5:R-:W-:Y:S01]  /*3f70*/  @!P2 FSETP.EQ.AND P0, PT, R49, RZ, PT ;  /* 0x000000ff3100a20b */ /* 0x020fe20003f02000 */
[----:B------:R-:W-:Y:S01]  /*3f80*/  @!UPT UIADD3 URZ, UPT, UPT, URZ, URZ, URZ ;  /* 0x000000fffffff290 */ /* 0x000fe2000fffe0ff */
[----:B------:R-:W-:Y:S11]  /*3f90*/  @!P2 BRA `(.L_x_73) ;  /* 0x000000000014a947 */ /* 0x000ff60003800000 */
[----:B------:R-:W-:Y:S02]  /*3fa0*/  LOP3.LUT P2, RZ, R88, 0xff, RZ, 0xc0, !PT ;  /* 0x000000ff58ff7812 */ /* 0x000fe4000784c0ff */
[----:B------:R-:W-:Y:S04]  /*3fb0*/  PLOP3.LUT P0, PT, PT, PT, UP0, 0x80, 0x8 ;  /* 0x000000000008781c */ /* 0x000fe80003f0f008 */
[----:B------:R-:W-:Y:S07]  /*3fc0*/  PLOP3.LUT P0, PT, P0, PT, PT, 0x8, 0x80 ;  /* 0x000000000080781c */ /* 0x000fee000070e170 */
[----:B------:R-:W-:Y:S11]  /*3fd0*/  @P2 FSETP.EQ.AND P0, PT, R49, RZ, PT ;  /* 0x000000ff3100220b */ /* 0x000ff60003f02000 */
[----:B------:R-:W-:Y:S02]  /*3fe0*/  @!UPT UIADD3 URZ, UPT, UPT, URZ, URZ, URZ ;  /* 0x000000fffffff290 */ /* 0x000fe4000fffe0ff */
.L_x_73:
[----:B------:R-:W-:Y:S01]  /*3ff0*/  ULEA UR15, UR13, UR7, 0x3 ;  /* 0x000000070d0f7291 */ /* 0x000fe2000f8e18ff */
[----:B------:R-:W-:Y:S02]  /*4000*/  SHF.L.U32 R9, R29, 0x1f, RZ ;  /* 0x0000001f1d097819 */ /* 0x000fe400000006ff */
[----:B------:R-:W-:Y:S04]  /*4010*/  ELECT P4, URZ, PT ;  /* 0x0000000000ff782f */ /* 0x000fe80003880000 */
[----:B------:R-:W-:Y:S02]  /*4020*/  PLOP3.LUT P4, PT, P0, P4, PT, 0xf2, 0x2f ;  /* 0x00000000002f781c */ /* 0x000fe40000789e72 */
[----:B------:R-:W3:Y:S11]  /*4030*/  SYNCS.PHASECHK.TRANS64.TRYWAIT P2, [UR15+0x58], R9 ;  /* 0x00005809ff0075a7 */ /* 0x000ef6000804110f */
[----:B-1----:R-:W-:Y:S05]  /*4040*/  @!P4 IADD3 R8, P0, PT, R30, 0x580, RZ ;  /* 0x000005801e08c810 */ /* 0x002fea0007f1e0ff */
[----:B--2---:R-:W-:Y:S01]  /*4050*/  @!P4 IMAD.X R2, RZ, RZ, R31, P0 ;  /* 0x000000ffff02c224 */ /* 0x004fe200000e061f */
[----:B---3--:R-:W-:Y:S07]  /*4060*/  @!P2 BRA `(.L_x_74) ;  /* 0x000000380090a947 */ /* 0x008fee0003800000 */
.L_x_145:
[----:B------:R-:W2:Y:S01]  /*4070*/  LDC.64 R12, c[0x0][0xb18] ;  /* 0x0002c600ff0c7b82 */ /* 0x000ea20000000a00 */
[----:B------:R-:W-:Y:S01]  /*4080*/  @!P4 R2UR UR8, R2 ;  /* 0x000000000208c2ca */ /* 0x000fe200000e0000 */
[----:B------:R-:W-:Y:S01]  /*4090*/  VOTEU.ALL UP2, P4 ;  /* 0x0000000000ff7886 */ /* 0x000fe20002040000 */
[----:B------:R-:W-:Y:S01]  /*40a0*/  @!P4 R2UR UR9, R8 ;  /* 0x000000000809c2ca */ /* 0x000fe200000e0000 */
[----:B------:R-:W-:Y:S01]  /*40b0*/  VOTEU.ALL UP1, P4 ;  /* 0x0000000000ff7886 */ /* 0x000fe20002020000 */
[----:B-1----:R-:W-:Y:S03]  /*40c0*/  @!P4 IMAD.MOV.U32 R0, RZ, RZ, 0x2000 ;  /* 0x00002000ff00c424 */ /* 0x002fe600078e00ff */
[----:B------:R-:W1:Y:S01]  /*40d0*/  @!P1 LDC R2, c[0x0][0xb0c] ;  /* 0x0002c300ff029b82 */ /* 0x000e620000000800 */
[----:B------:R-:W-:Y:S01]  /*40e0*/  UMOV UR20, 0x0 ;  /* 0x0000000000147882 */ /* 0x000fe20000000000 */
[----:B------:R-:W-:Y:S01]  /*40f0*/  UMOV UR21, 0x10000000 ;  /* 0x1000000000157882 */ /* 0x000fe20000000000 */
[----:B------:R-:W-:Y:S01]  /*4100*/  UMOV UR12, UR36 ;  /* 0x00000024000c7c82 */ /* 0x000fe20008000000 */
[----:B------:R-:W-:Y:S01]  /*4110*/  UIADD3 UR14, UPT, UPT, UR13, 0x1, URZ ;  /* 0x000000010d0e7890 */ /* 0x000fe2000fffe0ff */
[----:B------:R-:W-:Y:S01]  /*4120*/  @P3 SHF.R.U32.HI R26, RZ, 0x10, R21 ;  /* 0x00000010ff1a3819 */ /* 0x000fe20000011615 */
[----:B------:R-:W-:Y:S02]  /*4130*/  VIADD R28, R28, 0x1 ;  /* 0x000000011c1c7836 */ /* 0x000fe40000000000 */
[----:B------:R-:W-:Y:S01]  /*4140*/  IMAD.U32 R9, RZ, RZ, UR8 ;  /* 0x00000008ff097e24 */ /* 0x000fe2000f8e00ff */
[----:B------:R-:W-:Y:S01]  /*4150*/  @!UP2 ULEA UR8, UR13, UR7, 0xd ;  /* 0x000000070d08a291 */ /* 0x000fe2000f8e68ff */
[----:B------:R-:W-:Y:S01]  /*4160*/  IMAD.U32 R8, RZ, RZ, UR9 ;  /* 0x00000009ff087e24 */ /* 0x000fe2000f8e00ff */
[----:B------:R-:W-:Y:S02]  /*4170*/  UIADD3 UR9, UPT, UPT, UR15, 0x40, URZ ;  /* 0x000000400f097890 */ /* 0x000fe4000fffe0ff */
[----:B------:R-:W-:Y:S01]  /*4180*/  @!P4 R2UR UR19, R9 ;  /* 0x000000000913c2ca */ /* 0x000fe200000e0000 */
[----:B------:R-:W-:Y:S01]  /*4190*/  @!UP2 UIADD3 UR8, UPT, UPT, UR8, 0x200, URZ ;  /* 0x000002000808a890 */ /* 0x000fe2000fffe0ff */
[----:B------:R-:W-:Y:S01]  /*41a0*/  @!P4 R2UR UR18, R8 ;  /* 0x000000000812c2ca */ /* 0x000fe200000e0000 */
[----:B------:R-:W-:Y:S01]  /*41b0*/  UISETP.NE.AND UP5, UPT, UR14, 0x3, UPT ;  /* 0x000000030e00788c */ /* 0x000fe2000bfa5270 */
[----:B------:R-:W3:Y:S01]  /*41c0*/  LDC.64 R8, c[0x0][0xb10] ;  /* 0x0002c400ff087b82 */ /* 0x000ee20000000a00 */
[----:B------:R-:W-:Y:S02]  /*41d0*/  UPRMT UR16, UR37, 0x654, UR9 ;  /* 0x0000065425107896 */ /* 0x000fe40008000009 */
[----:B------:R-:W-:Y:S02]  /*41e0*/  USEL UR17, URZ, 0x1, UP5 ;  /* 0x00000001ff117887 */ /* 0x000fe4000a800000 */
[----:B------:R-:W-:Y:S04]  /*41f0*/  USEL UR14, UR14, URZ, UP5 ;  /* 0x000000ff0e0e7287 */ /* 0x000fe8000a800000 */
[----:B------:R-:W-:Y:S01]  /*4200*/  ULEA UR13, UR14, UR7, 0x3 ;  /* 0x000000070e0d7291 */ /* 0x000fe2000f8e18ff */
[----:B------:R-:W-:Y:S01]  /*4210*/  LOP3.LUT R29, R29, UR17, RZ, 0x3c, !PT ;  /* 0x000000111d1d7c12 */ /* 0x000fe2000f8e3cff */
[----:B------:R1:W-:Y:S01]  /*4220*/  @!UP1 UTMALDG.3D [UR8], [UR18], desc[UR20] ;  /* 0x00001408120095b4 */ /* 0x0003e20008011000 */
[----:B------:R5:W-:Y:S02]  /*4230*/  @!P4 SYNCS.ARRIVE.TRANS64.RED.A0TR RZ, [UR15+0x40], R0 ;  /* 0x00004000ffffc9a7 */ /* 0x000be4000830040f */
[----:B------:R-:W-:Y:S01]  /*4240*/  SHF.L.U32 R14, R29, 0x1f, RZ ;  /* 0x0000001f1d0e7819 */ /* 0x000fe200000006ff */
[C---:B---3--:R-:W-:Y:S01]  /*4250*/  @!P1 IMAD.HI.U32 R8, R11.reuse, R8, RZ ;  /* 0x000000080b089227 */ /* 0x048fe200078e00ff */
[----:B--2---:R-:W-:Y:S02]  /*4260*/  @!P1 ISETP.NE.AND P0, PT, R12, 0x1, PT ;  /* 0x000000010c00980c */ /* 0x004fe40003f05270 */
[----:B-1----:R-:W-:Y:S01]  /*4270*/  @!P1 ISETP.NE.AND P2, PT, R2, 0x1, PT ;  /* 0x000000010200980c */ /* 0x002fe20003f45270 */
[----:B------:R-:W-:Y:S01]  /*4280*/  SYNCS.ARRIVE.TRANS64.RED.A1T0 RZ, [UR16], RZ ;  /* 0x000000ffffff79a7 */ /* 0x000fe20008100410 */
[C---:B------:R-:W-:Y:S01]  /*4290*/  @!P1 IMAD.HI.U32 R13, R10.reuse, R13, RZ ;  /* 0x0000000d0a0d9227 */ /* 0x040fe200078e00ff */
[----:B------:R-:W-:Y:S04]  /*42a0*/  @!P1 SHF.R.U32.HI R8, RZ, R9, R8 ;  /* 0x00000009ff089219 */ /* 0x000fe80000011608 */
[----:B------:R-:W-:Y:S01]  /*42b0*/  @!P1 SEL R8, R11, R8, !P2 ;  /* 0x000000080b089207 */ /* 0x000fe20005000000 */
[----:B------:R-:W1:Y:S01]  /*42c0*/  SYNCS.PHASECHK.TRANS64.TRYWAIT P5, [UR13+0x58], R14 ;  /* 0x0000580eff0075a7 */ /* 0x000e6200080a110d */
[----:B-----5:R-:W2:Y:S02]  /*42d0*/  @!P1 LDC R0, c[0x0][0xb20] ;  /* 0x0002c800ff009b82 */ /* 0x020ea40000000800 */
[----:B--2---:R-:W-:Y:S04]  /*42e0*/  @!P1 SHF.R.U32.HI R0, RZ, R0, R13 ;  /* 0x00000000ff009219 */ /* 0x004fe8000001160d */
[----:B------:R-:W-:Y:S05]  /*42f0*/  @!P1 SEL R9, R10, R0, !P0 ;  /* 0x000000000a099207 */ /* 0x000fea0004000000 */
[----:B------:R-:W-:Y:S02]  /*4300*/  @!P1 IMAD.IADD R0, R9, 0x1, -R8 ;  /* 0x0000000109009824 */ /* 0x000fe400078e0a08 */
[----:B------:R-:W-:Y:S02]  /*4310*/  @!P1 IMAD.IADD R8, R8, 0x1, -R9 ;  /* 0x0000000108089824 */ /* 0x000fe400078e0a09 */
[----:B------:R-:W-:Y:S02]  /*4320*/  @!P1 IMAD R11, R0, R2, R11 ;  /* 0x00000002000b9224 */ /* 0x000fe400078e020b */
[----:B------:R-:W-:Y:S01]  /*4330*/  @!P1 IMAD R10, R8, R12, R10 ;  /* 0x0000000c080a9224 */ /* 0x000fe200078e020a */
[----:B-1----:R-:W-:Y:S06]  /*4340*/  @!P5 BRA `(.L_x_75) ;  /* 0x0000003400f0d947 */ /* 0x002fec0003800000 */
.L_x_147:
[----:B------:R-:W-:Y:S01]  /*4350*/  @!P4 IADD3 R2, P0, PT, R30, 0x580, RZ ;  /* 0x000005801e02c810 */ /* 0x000fe20007f1e0ff */
[----:B------:R-:W-:Y:S01]  /*4360*/  UMOV UR18, 0x0 ;  /* 0x0000000000127882 */ /* 0x000fe20000000000 */
[----:B------:R-:W-:Y:S01]  /*4370*/  UMOV UR19, 0x10000000 ;  /* 0x1000000000137882 */ /* 0x000fe20000000000 */
[----:B------:R-:W-:Y:S01]  /*4380*/  VOTEU.ALL UP1, P4 ;  /* 0x0000000000ff7886 */ /* 0x000fe20002020000 */
[----:B------:R-:W-:Y:S01]  /*4390*/  @!P4 R2UR UR9, R2 ;  /* 0x000000000209c2ca */ /* 0x000fe200000e0000 */
[----:B-1----:R-:W-:Y:S01]  /*43a0*/  @!P4 IMAD.X R0, RZ, RZ, R31, P0 ;  /* 0x000000ffff00c224 */ /* 0x002fe200000e061f */
[----:B------:R-:W-:Y:S01]  /*43b0*/  UMOV UR12, UR36 ;  /* 0x00000024000c7c82 */ /* 0x000fe20008000000 */
[----:B------:R-:W-:Y:S01]  /*43c0*/  @P3 R2UR UR36, R26 ;  /* 0x000000001a2432ca */ /* 0x000fe200000e0000 */
[----:B------:R-:W-:Y:S01]  /*43d0*/  @!UP1 ULEA UR15, UR14, UR7, 0xd ;  /* 0x000000070e0f9291 */ /* 0x000fe2000f8e68ff */
[----:B------:R-:W-:Y:S01]  /*43e0*/  ISETP.NE.AND P0, PT, R28, 0x2, PT ;  /* 0x000000021c00780c */ /* 0x000fe20003f05270 */
[----:B------:R-:W-:Y:S01]  /*43f0*/  @!UP1 UIADD3 UR10, UPT, UPT, UR10, 0x20, URZ ;  /* 0x000000200a0a9890 */ /* 0x000fe2000fffe0ff */
[----:B------:R-:W-:Y:S01]  /*4400*/  @!P4 R2UR UR8, R0 ;  /* 0x000000000008c2ca */ /* 0x000fe200000e0000 */
[----:B------:R-:W-:Y:S01]  /*4410*/  IMAD.IADD R14, R10, 0x1, R86 ;  /* 0x000000010a0e7824 */ /* 0x000fe200078e0256 */
[----:B------:R-:W-:Y:S01]  /*4420*/  SEL R0, RZ, 0x1, P0 ;  /* 0x00000001ff007807 */ /* 0x000fe20000000000 */
[----:B------:R-:W-:Y:S01]  /*4430*/  IMAD.IADD R15, R11, 0x1, R87 ;  /* 0x000000010b0f7824 */ /* 0x000fe200078e0257 */
[----:B------:R-:W-:Y:S02]  /*4440*/  SEL R28, R28, RZ, P0 ;  /* 0x000000ff1c1c7207 */ /* 0x000fe40000000000 */
[----:B------:R-:W-:Y:S01]  /*4450*/  IMAD.U32 R8, RZ, RZ, UR9 ;  /* 0x00000009ff087e24 */ /* 0x000fe2000f8e00ff */
[----:B------:R-:W-:Y:S01]  /*4460*/  UIADD3 UR9, UPT, UPT, UR13, 0x40, URZ ;  /* 0x000000400d097890 */ /* 0x000fe2000fffe0ff */
[----:B------:R-:W-:Y:S03]  /*4470*/  LOP3.LUT R27, R27, R0, RZ, 0x3c, !PT ;  /* 0x000000001b1b7212 */ /* 0x000fe600078e3cff */
[----:B------:R-:W-:Y:S02]  /*4480*/  @!P4 R2UR UR16, R8 ;  /* 0x000000000810c2ca */ /* 0x000fe400000e0000 */
[----:B------:R-:W-:Y:S01]  /*4490*/  IMAD.U32 R9, RZ, RZ, UR8 ;  /* 0x00000008ff097e24 */ /* 0x000fe2000f8e00ff */
[----:B------:R-:W-:Y:S01]  /*44a0*/  @!UP1 UIADD3 UR8, UPT, UPT, UR15, 0x200, URZ ;  /* 0x000002000f089890 */ /* 0x000fe2000fffe0ff */
[----:B------:R-:W-:Y:S01]  /*44b0*/  VOTEU.ALL UP1, P4 ;  /* 0x0000000000ff7886 */ /* 0x000fe20002020000 */
[----:B------:R-:W-:Y:S02]  /*44c0*/  UPRMT UR15, UR37, 0x654, UR9 ;  /* 0x00000654250f7896 */ /* 0x000fe40008000009 */
[----:B------:R-:W-:Y:S11]  /*44d0*/  @!P4 R2UR UR17, R9 ;  /* 0x000000000911c2ca */ /* 0x000ff600000e0000 */
[----:B------:R-:W-:Y:S02]  /*44e0*/  @!UPT UIADD3 URZ, UPT, UPT, URZ, URZ, URZ ;  /* 0x000000fffffff290 */ /* 0x000fe4000fffe0ff */
[----:B------:R2:W-:Y:S01]  /*44f0*/  @!UP1 UTMALDG.3D [UR8], [UR16], desc[UR18] ;  /* 0x00001208100095b4 */ /* 0x0005e20008011000 */
[----:B------:R2:W-:Y:S01]  /*4500*/  @!P4 SYNCS.ARRIVE.TRANS64.RED.A0TR RZ, [UR13+0x40], R25 ;  /* 0x00004019ffffc9a7 */ /* 0x0005e2000830040d */
[----:B------:R-:W-:Y:S04]  /*4510*/  UIADD3 UR13, UPT, UPT, UR14, 0x1, URZ ;  /* 0x000000010e0d7890 */ /* 0x000fe8000fffe0ff */
[----:B------:R-:W-:Y:S04]  /*4520*/  UISETP.NE.AND UP1, UPT, UR13, 0x3, UPT ;  /* 0x000000030d00788c */ /* 0x000fe8000bf25270 */
[----:B------:R-:W-:Y:S02]  /*4530*/  USEL UR14, URZ, 0x1, UP1 ;  /* 0x00000001ff0e7887 */ /* 0x000fe40008800000 */
[----:B------:R-:W-:Y:S02]  /*4540*/  USEL UR13, UR13, URZ, UP1 ;  /* 0x000000ff0d0d7287 */ /* 0x000fe40008800000 */
[----:B------:R-:W-:Y:S02]  /*4550*/  UPLOP3.LUT UP1, UPT, UPT, UPT, UPT, 0x80, 0x8 ;  /* 0x000000000008789c */ /* 0x000fe40003f2f070 */
[----:B------:R-:W-:Y:S01]  /*4560*/  LOP3.LUT R29, R29, UR14, RZ, 0x3c, !PT ;  /* 0x0000000e1d1d7c12 */ /* 0x000fe2000f8e3cff */
[----:B------:R-:W-:Y:S01]  /*4570*/  SYNCS.ARRIVE.TRANS64.RED.A1T0 RZ, [UR15], RZ ;  /* 0x000000ffffff79a7 */ /* 0x000fe2000810040f */
[----:B------:R-:W-:Y:S07]  /*4580*/  @P3 BRA `(.L_x_76) ;  /* 0xfffffff4001c3947 */ /* 0x000fee000383ffff */
[----:B------:R-:W-:Y:S01]  /*4590*/  UIADD3 UR7, UPT, UPT, UR7, 0x58, URZ ;  /* 0x0000005807077890 */ /* 0x000fe2000fffe0ff */
[----:B------:R-:W-:-:S03]  /*45a0*/  SHF.L.U32 R2, R29, 0x1f, RZ ;  /* 0x0000001f1d027819 */ /* 0x000fc600000006ff */
[----:B------:R-:W-:-:S09]  /*45b0*/  ULEA UR4, UR13, UR7, 0x3 ;  /* 0x000000070d047291 */ /* 0x000fd2000f8e18ff */
[----:B------:R-:W1:Y:S02]  /*45c0*/  SYNCS.PHASECHK.TRANS64.TRYWAIT P0, [UR4], R2 ;  /* 0x00000002ff0075a7 */ /* 0x000e640008001104 */
[----:B-1----:R-:W-:Y:S05]  /*45d0*/  @!P0 BRA `(.L_x_77) ;  /* 0x0000003400648947 */ /* 0x002fea0003800000 */
.L_x_149:
        /* <DEDUP_REMOVED lines=9> */
.L_x_151:
[----:B------:R-:W-:-:S04]  /*4670*/  UIADD3 UR5, UPT, UPT, UR5, 0x1, URZ ;  /* 0x0000000105057890 */ /* 0x000fc8000fffe0ff */
[----:B------:R-:W-:-:S04]  /*4680*/  UISETP.NE.AND UP0, UPT, UR5, 0x3, UPT ;  /* 0x000000030500788c */ /* 0x000fc8000bf05270 */
[----:B------:R-:W-:Y:S02]  /*4690*/  USEL UR4, URZ, 0x1, UP0 ;  /* 0x00000001ff047887 */ /* 0x000fe40008000000 */
[----:B------:R-:W-:-:S04]  /*46a0*/  USEL UR5, UR5, URZ, UP0 ;  /* 0x000000ff05057287 */ /* 0x000fc80008000000 */
[----:B------:R-:W-:Y:S01]  /*46b0*/  ULEA UR5, UR5, UR7, 0x3 ;  /* 0x0000000705057291 */ /* 0x000fe2000f8e18ff */
[----:B-1----:R-:W-:-:S04]  /*46c0*/  LOP3.LUT R2, R29, UR4, RZ, 0x3c, !PT ;  /* 0x000000041d027c12 */ /* 0x002fc8000f8e3cff */
[----:B------:R-:W-:Y:S01]  /*46d0*/  SHF.L.U32 R2, R2, 0x1f, RZ ;  /* 0x0000001f02027819 */ /* 0x000fe200000006ff */
[----:B------:R-:W-:-:S07]  /*46e0*/  IMAD.U32 R0, RZ, RZ, UR5 ;  /* 0x00000005ff007e24 */ /* 0x000fce000f8e00ff */
.L_x_79:
[----:B-1----:R1:W3:Y:S02]  /*46f0*/  SYNCS.PHASECHK.TRANS64.TRYWAIT P0, [R0+URZ], R2 ;  /* 0x00000002000075a7 */ /* 0x0022e400080011ff */
[----:B---3--:R-:W-:Y:S05]  /*4700*/  @!P0 NANOSLEEP.SYNCS 0x989680 ;  /* 0x009896800000895d */ /* 0x008fea0003900000 */
[----:B------:R-:W3:Y:S02]  /*4710*/  @!P0 SYNCS.PHASECHK.TRANS64 P0, [R0+URZ], R2 ;  /* 0x00000002000085a7 */ /* 0x000ee400080010ff */
[----:B--23--:R-:W-:Y:S05]  /*4720*/  @P0 EXIT ;  /* 0x000000000000094d */ /* 0x00cfea0003800000 */
[----:B------:R-:W-:Y:S05]  /*4730*/  BRA `(.L_x_79) ;  /* 0xfffffffc00ec7947 */ /* 0x000fea000383ffff */
.L_x_67:
[----:B------:R-:W-:-:S06]  /*4740*/  UISETP.GE.AND UP1, UPT, UR8, 0x4, UPT ;  /* 0x000000040800788c */ /* 0x000fcc000bf26270 */
[----:B------:R-:W-:-:S13]  /*4750*/  PLOP3.LUT P0, PT, PT, PT, UP1, 0x80, 0x8 ;  /* 0x000000000008781c */ /* 0x000fda0003f0f018 */
[----:B------:R-:W-:Y:S05]  /*4760*/  @!P0 EXIT ;  /* 0x000000000000894d */ /* 0x000fea0003800000 */
[----:B------:R-:W-:Y:S01]  /*4770*/  BAR.SYNC.DEFER_BLOCKING 0x6, 0xa0 ;  /* 0x0182800000007b1d */ /* 0x000fe20000010000 */
[C---:B------:R-:W-:Y:S01]  /*4780*/  IMAD.SHL.U32 R2, R93.reuse, 0x20, RZ ;  /* 0x000000205d027824 */ /* 0x040fe200078e00ff */
[C---:B------:R-:W-:Y:S01]  /*4790*/  LOP3.LUT R94, R93.reuse, 0x2, RZ, 0xc0, !PT ;  /* 0x000000025d5e7812 */ /* 0x040fe200078ec0ff */
[C---:B------:R-:W-:Y:S01]  /*47a0*/  IMAD.SHL.U32 R99, R93.reuse, 0x4, RZ ;  /* 0x000000045d637824 */ /* 0x040fe200078e00ff */
[C---:B------:R-:W-:Y:S01]  /*47b0*/  LOP3.LUT R100, R93.reuse, 0x60, RZ, 0xc0, !PT ;  /* 0x000000605d647812 */ /* 0x040fe200078ec0ff */
[C---:B------:R-:W-:Y:S01]  /*47c0*/  IMAD.U32 R46, R93.reuse, 0x10000, RZ ;  /* 0x000100005d2e7824 */ /* 0x040fe200078e00ff */
[----:B------:R-:W-:Y:S02]  /*47d0*/  UMOV UR48, 0x400 ;  /* 0x0000040000307882 */ /* 0x000fe40000000000 */
[----:B------:R-:W1:Y:S01]  /*47e0*/  LDC R91, c[0x0][0x370] ;  /* 0x0000dc00ff5b7b82 */ /* 0x000e620000000800 */
[----:B------:R-:W-:Y:S01]  /*47f0*/  ULEA UR48, UR37, UR48, 0x18 ;  /* 0x0000003025307291 */ /* 0x000fe2000f8ec0ff */
[----:B------:R-:W-:Y:S01]  /*4800*/  LOP3.LUT R3, R2, 0xc0, RZ, 0xc0, !PT ;  /* 0x000000c002037812 */ /* 0x000fe200078ec0ff */
[----:B------:R-:W-:Y:S01]  /*4810*/  IMAD.MOV.U32 R45, RZ, RZ, RZ ;  /* 0x000000ffff2d7224 */ /* 0x000fe200078e00ff */
[----:B------:R-:W-:Y:S01]  /*4820*/  LOP3.LUT R93, R93, 0x4, RZ, 0xc0, !PT ;  /* 0x000000045d5d7812 */ /* 0x000fe200078ec0ff */
[----:B------:R-:W-:Y:S01]  /*4830*/  UIADD3 UR52, UPT, UPT, UR48, 0x200, URZ ;  /* 0x0000020030347890 */ /* 0x000fe2000fffe0ff */
[----:B------:R-:W-:-:S02]  /*4840*/  LOP3.LUT R99, R3, 0x18, R99, 0xf8, !PT ;  /* 0x0000001803637812 */ /* 0x000fc400078ef863 */
[----:B------:R-:W-:Y:S01]  /*4850*/  CS2R R96, SRZ ;  /* 0x0000000000607805 */ /* 0x000fe2000001ff00 */
[----:B------:R-:W2:Y:S01]  /*4860*/  LDC R42, c[0x0][0xb0c] ;  /* 0x0002c300ff2a7b82 */ /* 0x000ea20000000800 */
[----:B------:R-:W-:Y:S01]  /*4870*/  LOP3.LUT R46, R46, 0x600000, RZ, 0xc0, !PT ;  /* 0x006000002e2e7812 */ /* 0x000fe200078ec0ff */
[----:B------:R-:W-:Y:S01]  /*4880*/  IMAD.MOV.U32 R103, RZ, RZ, RZ ;  /* 0x000000ffff677224 */ /* 0x000fe200078e00ff */
[----:B------:R-:W-:Y:S01]  /*4890*/  IADD3 R98, PT, PT, -R93, 0x2, RZ ;  /* 0x000000025d627810 */ /* 0x000fe20007ffe1ff */
[----:B------:R-:W-:Y:S01]  /*48a0*/  IMAD.MOV R94, RZ, RZ, -R94 ;  /* 0x000000ffff5e7224 */ /* 0x000fe200078e0a5e */
[----:B------:R-:W-:Y:S01]  /*48b0*/  LOP3.LUT R99, R99, 0xf20, R2, 0xf8, !PT ;  /* 0x00000f2063637812 */ /* 0x000fe200078ef802 */
[----:B------:R-:W-:Y:S01]  /*48c0*/  IMAD.MOV R93, RZ, RZ, -R93 ;  /* 0x000000ffff5d7224 */ /* 0x000fe200078e0a5d */
[----:B------:R-:W4:Y:S01]  /*48d0*/  LDCU.64 UR54, c[0x0][0x348] ;  /* 0x00006900ff3677ac */ /* 0x000f220008000a00 */
[----:B------:R-:W1:Y:S01]  /*48e0*/  LDC R89, c[0x0][0xb20] ;  /* 0x0002c800ff597b82 */ /* 0x000e620000000800 */
[----:B------:R-:W3:Y:S01]  /*48f0*/  LDS R0, [UR48+0x130] ;  /* 0x00013030ff007984 */ /* 0x000ee20008000800 */
[----:B------:R-:W-:Y:S01]  /*4900*/  IMAD.SHL.U32 R98, R98, 0x10, RZ ;  /* 0x0000001062627824 */ /* 0x000fe200078e00ff */
[----:B------:R-:W-:Y:S01]  /*4910*/  LEA R99, R99, UR52, 0x1 ;  /* 0x0000003463637c11 */ /* 0x000fe2000f8e08ff */
[----:B------:R-:W-:Y:S01]  /*4920*/  UMOV UR51, 0x1 ;  /* 0x0000000100337882 */ /* 0x000fe20000000000 */
[----:B------:R-:W-:Y:S01]  /*4930*/  UMOV UR56, URZ ;  /* 0x000000ff00387c82 */ /* 0x000fe20008000000 */
[----:B------:R-:W1:Y:S02]  /*4940*/  LDCU.64 UR38, c[0x0][0x888] ;  /* 0x00011100ff2677ac */ /* 0x000e640008000a00 */
[----:B------:R-:W1:Y:S01]  /*4950*/  LDC R41, c[0x0][0xb30] ;  /* 0x0002cc00ff297b82 */ /* 0x000e620000000800 */
[----:B------:R-:W1:Y:S01]  /*4960*/  LDCU.64 UR44, c[0x0][0x890] ;  /* 0x00011200ff2c77ac */ /* 0x000e620008000a00 */
[----:B------:R-:W-:Y:S01]  /*4970*/  UMOV UR50, URZ ;  /* 0x000000ff00327c82 */ /* 0x000fe20008000000 */
[----:B------:R-:W-:-:S05]  /*4980*/  UMOV UR49, URZ ;  /* 0x000000ff00317c82 */ /* 0x000fca0008000000 */
[----:B------:R-:W1:Y:S08]  /*4990*/  LDC.64 R84, c[0x0][0xb10] ;  /* 0x0002c400ff547b82 */ /* 0x000e700000000a00 */
[----:B------:R-:W1:Y:S08]  /*49a0*/  LDC.64 R38, c[0x0][0xb18] ;  /* 0x0002c600ff267b82 */ /* 0x000e700000000a00 */
[----:B------:R-:W1:Y:S08]  /*49b0*/  LDC.64 R36, c[0x0][0xb28] ;  /* 0x0002ca00ff247b82 */ /* 0x000e700000000a00 */
[----:B------:R-:W1:Y:S01]  /*49c0*/  LDC.64 R82, c[0x0][0x8b0] ;  /* 0x00022c00ff527b82 */ /* 0x000e620000000a00 */
[----:B---3--:R-:W-:-:S07]  /*49d0*/  IMAD.IADD R46, R0, 0x1, R46 ;  /* 0x00000001002e7824 */ /* 0x008fce00078e022e */
[----:B------:R-:W3:Y:S08]  /*49e0*/  LDC.64 R80, c[0x0][0x8a8] ;  /* 0x00022a00ff507b82 */ /* 0x000ef00000000a00 */
[----:B--2-4-:R-:W1:Y:S02]  /*49f0*/  LDC R90, c[0x0][0x374] ;  /* 0x0000dd00ff5a7b82 */ /* 0x014e640000000800 */
.L_x_110:
[C---:B------:R-:W-:Y:S02]  /*4a00*/  LEA R0, R103.reuse, UR48, 0x3 ;  /* 0x0000003067007c11 */ /* 0x040fe4000f8e18ff */
[----:B------:R-:W-:Y:S02]  /*4a10*/  SHF.L.U32 R2, R96, 0x1f, RZ ;  /* 0x0000001f60027819 */ /* 0x000fe400000006ff */
[----:B------:R-:W-:Y:S02]  /*4a20*/  LEA R16, R103, UR48, 0x4 ;  /* 0x0000003067107c11 */ /* 0x000fe4000f8e20ff */
[----:B------:R-:W2:Y:S02]  /*4a30*/  SYNCS.PHASECHK.TRANS64.TRYWAIT P0, [R0+URZ+0x80], R2 ;  /* 0x00008002000075a7 */ /* 0x000ea400080011ff */
[----:B--2---:R-:W-:Y:S05]  /*4a40*/  @!P0 BRA `(.L_x_80) ;  /* 0x0000003000788947 */ /* 0x004fea0003800000 */
.L_x_152:
[----:B------:R-:W4:Y:S01]  /*4a50*/  LDC.64 R10, c[0x0][0xb10] ;  /* 0x0002c400ff0a7b82 */ /* 0x000f220000000a00 */
[----:B------:R-:W3:Y:S01]  /*4a60*/  LDS.128 R16, [R16+0x110] ;  /* 0x0001100010107984 */ /* 0x000ee20000000c00 */
[----:B-1----:R-:W-:Y:S01]  /*4a70*/  ISETP.NE.AND P1, PT, R41, 0x1, PT ;  /* 0x000000012900780c */ /* 0x002fe20003f25270 */
[----:B--2---:R-:W-:Y:S01]  /*4a80*/  VIADD R0, R0, 0x90 ;  /* 0x0000009000007836 */ /* 0x004fe20000000000 */
[----:B------:R-:W-:Y:S04]  /*4a90*/  ISETP.GE.AND P0, PT, R40, 0x1, PT ;  /* 0x000000012800780c */ /* 0x000fe80003f06270 */
[----:B------:R-:W1:Y:S01]  /*4aa0*/  LDC.64 R8, c[0x0][0xb18] ;  /* 0x0002c600ff087b82 */ /* 0x000e620000000a00 */
[----:B------:R-:W-:Y:S01]  /*4ab0*/  PRMT R0, RZ, 0x654, R0 ;  /* 0x00000654ff007816 */ /* 0x000fe20000000000 */
[----:B------:R-:W-:Y:S01]  /*4ac0*/  @!PT LDS RZ, [RZ] ;  /* 0x00000000fffff984 */ /* 0x000fe20000000800 */
[----:B------:R-:W-:Y:S01]  /*4ad0*/  @!PT LDS RZ, [RZ] ;  /* 0x00000000fffff984 */ /* 0x000fe20000000800 */
[----:B------:R-:W-:Y:S01]  /*4ae0*/  @!PT LDS RZ, [RZ] ;  /* 0x00000000fffff984 */ /* 0x000fe20000000800 */
[----:B------:R-:W-:Y:S01]  /*4af0*/  @!PT LDS RZ, [RZ] ;  /* 0x00000000fffff984 */ /* 0x000fe20000000800 */
[----:B------:R2:W-:Y:S06]  /*4b00*/  MEMBAR.ALL.CTA ;  /* 0x0000000000007992 */ /* 0x0005ec0000008000 */
[----:B--2---:R-:W2:Y:S01]  /*4b10*/  FENCE.VIEW.ASYNC.S ;  /* 0x00000000000073c6 */ /* 0x004ea20000000000 */
[----:B------:R-:W1:Y:S08]  /*4b20*/  @!P1 LDC R12, c[0x0][0xb20] ;  /* 0x0002c800ff0c9b82 */ /* 0x000e700000000800 */
[----:B------:R-:W1:Y:S01]  /*4b30*/  @!P1 LDC R7, c[0x0][0xb0c] ;  /* 0x0002c300ff079b82 */ /* 0x000e620000000800 */
[----:B--2---:R2:W-:Y:S01]  /*4b40*/  SYNCS.ARRIVE.TRANS64.RED.A1T0 RZ, [R0+URZ], RZ ;  /* 0x000000ff00ff79a7 */ /* 0x0045e200081004ff */
[----:B---3--:R-:W-:Y:S04]  /*4b50*/  LOP3.LUT P4, RZ, R18, 0x1, RZ, 0xc0, !PT ;  /* 0x0000000112ff7812 */ /* 0x008fe8000788c0ff */
[----:B------:R-:W-:Y:S09]  /*4b60*/  P2R R101, PR, RZ, 0x10 ;  /* 0x00000010ff657803 */ /* 0x000ff20000000000 */
[----:B------:R-:W-:Y:S02]  /*4b70*/  @P4 MOV R44, R16 ;  /* 0x00000010002c4202 */ /* 0x000fe40000000f00 */
[----:B------:R-:W-:Y:S01]  /*4b80*/  @P4 LOP3.LUT R43, R17, 0xffff, RZ, 0xc0, !PT ;  /* 0x0000ffff112b4812 */ /* 0x000fe200078ec0ff */
[----:B--2-4-:R-:W-:Y:S06]  /*4b90*/  @!P0 BRA `(.L_x_81) ;  /* 0x0000000000a48947 */ /* 0x014fec0003800000 */
[----:B------:R-:W-:Y:S01]  /*4ba0*/  IMAD.HI.U32 R0, R90, R39, RZ ;  /* 0x000000275a007227 */ /* 0x000fe200078e00ff */
[----:B------:R-:W-:Y:S02]  /*4bb0*/  ISETP.NE.AND P0, PT, R38, 0x1, PT ;  /* 0x000000012600780c */ /* 0x000fe40003f05270 */
[----:B------:R-:W-:Y:S01]  /*4bc0*/  ISETP.NE.AND P2, PT, R40, 0x1, PT ;  /* 0x000000012800780c */ /* 0x000fe20003f45270 */
[----:B------:R-:W-:Y:S01]  /*4bd0*/  IMAD.HI.U32 R4, R91, R84, RZ ;  /* 0x000000545b047227 */ /* 0x000fe200078e00ff */
[----:B------:R-:W-:Y:S02]  /*4be0*/  SHF.R.U32.HI R0, RZ, R89, R0 ;  /* 0x00000059ff007219 */ /* 0x000fe40000011600 */
[----:B------:R-:W-:Y:S01]  /*4bf0*/  ISETP.NE.AND P3, PT, R42, 0x1, PT ;  /* 0x000000012a00780c */ /* 0x000fe20003f65270 */
[----:B------:R-:W-:Y:S01]  /*4c00*/  IMAD.HI.U32 R6, R43, R39, RZ ;  /* 0x000000272b067227 */ /* 0x000fe200078e00ff */
[-C--:B------:R-:W-:Y:S02]  /*4c10*/  SHF.R.U32.HI R4, RZ, R85.reuse, R4 ;  /* 0x00000055ff047219 */ /* 0x080fe40000011604 */
[----:B------:R-:W-:Y:S01]  /*4c20*/  SEL R0, R90, R0, !P0 ;  /* 0x000000005a007207 */ /* 0x000fe20004000000 */
[----:B------:R-:W-:Y:S01]  /*4c30*/  IMAD.HI.U32 R5, R44, R84, RZ ;  /* 0x000000542c057227 */ /* 0x000fe200078e00ff */
[----:B------:R-:W-:Y:S03]  /*4c40*/  SEL R4, R91, R4, !P3 ;  /* 0x000000045b047207 */ /* 0x000fe60005800000 */
[-C--:B------:R-:W-:Y:S01]  /*4c50*/  IMAD.HI.U32 R3, R0, R36.reuse, RZ ;  /* 0x0000002400037227 */ /* 0x080fe200078e00ff */
[----:B------:R-:W-:Y:S03]  /*4c60*/  SHF.R.U32.HI R5, RZ, R85, R5 ;  /* 0x00000055ff057219 */ /* 0x000fe60000011605 */
[----:B------:R-:W-:Y:S01]  /*4c70*/  IMAD.HI.U32 R2, R4, R36, RZ ;  /* 0x0000002404027227 */ /* 0x000fe200078e00ff */
[----:B------:R-:W-:Y:S02]  /*4c80*/  @P2 SHF.R.U32.HI R0, RZ, R37, R3 ;  /* 0x00000025ff002219 */ /* 0x000fe40000011603 */
[----:B------:R-:W-:Y:S02]  /*4c90*/  SHF.R.U32.HI R3, RZ, R89, R6 ;  /* 0x00000059ff037219 */ /* 0x000fe40000011606 */
[----:B------:R-:W-:Y:S01]  /*4ca0*/  @P2 SHF.R.U32.HI R4, RZ, R37, R2 ;  /* 0x00000025ff042219 */ /* 0x000fe20000011602 */
[----:B------:R-:W-:Y:S01]  /*4cb0*/  IMAD R0, R40, R0, RZ ;  /* 0x0000000028007224 */ /* 0x000fe200078e02ff */
[----:B------:R-:W-:Y:S02]  /*4cc0*/  SEL R3, R43, R3, !P0 ;  /* 0x000000032b037207 */ /* 0x000fe40004000000 */
[----:B------:R-:W-:Y:S01]  /*4cd0*/  SEL R2, R44, R5, !P3 ;  /* 0x000000052c027207 */ /* 0x000fe20005800000 */
[----:B------:R-:W-:Y:S01]  /*4ce0*/  IMAD R5, R40, R4, RZ ;  /* 0x0000000428057224 */ /* 0x000fe200078e02ff */
[C---:B------:R-:W-:Y:S01]  /*4cf0*/  ISETP.GE.AND P0, PT, R3.reuse, R0, PT ;  /* 0x000000000300720c */ /* 0x040fe20003f06270 */
[C---:B------:R-:W-:Y:S03]  /*4d00*/  IMAD.HI.U32 R0, R3.reuse, R36, RZ ;  /* 0x0000002403007227 */ /* 0x040fe600078e00ff */
[C---:B------:R-:W-:Y:S02]  /*4d10*/  ISETP.GE.OR P0, PT, R2.reuse, R5, P0 ;  /* 0x000000050200720c */ /* 0x040fe40000706670 */
[----:B------:R-:W-:Y:S04]  /*4d20*/  SHF.R.U32.HI R0, RZ, R37, R0 ;  /* 0x00000025ff007219 */ /* 0x000fe80000011600 */
[C---:B------:R-:W-:Y:S05]  /*4d30*/  SEL R6, R3.reuse, R0, !P2 ;  /* 0x0000000003067207 */ /* 0x040fea0005000000 */
        /* <DEDUP_REMOVED lines=14> */
[----:B------:R-:W-:Y:S07]  /*4e20*/  IMAD R43, R3, R38, R43 ;  /* 0x00000026032b7224 */ /* 0x000fee00078e022b */
.L_x_81:
[----:B-1----:R-:W-:Y:S01]  /*4e30*/  @!P1 ISETP.NE.AND P0, PT, R8, 0x1, PT ;  /* 0x000000010800980c */ /* 0x002fe20003f05270 */
[----:B------:R-:W-:Y:S01]  /*4e40*/  @!P1 IMAD.HI.U32 R0, R44, R10, RZ ;  /* 0x0000000a2c009227 */ /* 0x000fe200078e00ff */
[----:B------:R-:W-:Y:S01]  /*4e50*/  @!P1 ISETP.NE.AND P2, PT, R7, 0x1, PT ;  /* 0x000000010700980c */ /* 0x000fe20003f45270 */
[----:B------:R-:W-:Y:S01]  /*4e60*/  ULOP3.LUT UP0, URZ, UR52, 0x1b0, URZ, 0xc0, !UPT ;  /* 0x000001b034ff7892 */ /* 0x000fe2000f80c0ff */
[----:B------:R-:W-:Y:S01]  /*4e70*/  R2UR UR42, R15 ;  /* 0x000000000f2a72ca */ /* 0x000fe200000e0000 */
[----:B------:R-:W-:Y:S01]  /*4e80*/  @!P1 IMAD.HI.U32 R2, R43, R9, RZ ;  /* 0x000000092b029227 */ /* 0x000fe200078e00ff */
[----:B------:R-:W-:Y:S02]  /*4e90*/  @!P1 SHF.R.U32.HI R0, RZ, R11, R0 ;  /* 0x0000000bff009219 */ /* 0x000fe40000011600 */
[----:B------:R-:W-:Y:S01]  /*4ea0*/  R2UR UR41, R14 ;  /* 0x000000000e2972ca */ /* 0x000fe200000e0000 */
[----:B------:R-:W-:Y:S01]  /*4eb0*/  VIADD R103, R103, 0x1 ;  /* 0x0000000167677836 */ /* 0x000fe20000000000 */
[----:B------:R-:W-:Y:S02]  /*4ec0*/  @!P1 SHF.R.U32.HI R2, RZ, R12, R2 ;  /* 0x0000000cff029219 */ /* 0x000fe40000011602 */
[----:B------:R-:W-:Y:S02]  /*4ed0*/  @!P1 SEL R3, R44, R0, !P2 ;  /* 0x000000002c039207 */ /* 0x000fe40005000000 */
[----:B------:R-:W-:Y:S02]  /*4ee0*/  @!P1 SEL R2, R43, R2, !P0 ;  /* 0x000000022b029207 */ /* 0x000fe40004000000 */
[----:B------:R-:W-:Y:S01]  /*4ef0*/  @P4 SHF.R.U32.HI R95, RZ, 0x10, R17 ;  /* 0x00000010ff5f4819 */ /* 0x000fe20000011611 */
[----:B------:R-:W-:Y:S02]  /*4f00*/  USHF.L.U32 UR42, UR42, 0x7, URZ ;  /* 0x000000072a2a7899 */ /* 0x000fe400080006ff */
[----:B------:R-:W-:Y:S02]  /*4f10*/  @!P1 IMAD.IADD R0, R2, 0x1, -R3 ;  /* 0x0000000102009824 */ /* 0x000fe400078e0a03 */
[----:B------:R-:W-:Y:S01]  /*4f20*/  @!P1 IMAD.IADD R2, R3, 0x1, -R2 ;  /* 0x0000000103029824 */ /* 0x000fe200078e0a02 */
[----:B------:R-:W-:Y:S01]  /*4f30*/  USHF.L.U32 UR41, UR41, 0x6, URZ ;  /* 0x0000000629297899 */ /* 0x000fe200080006ff */
[----:B------:R-:W-:Y:S02]  /*4f40*/  @!P1 IMAD R44, R0, R7, R44 ;  /* 0x00000007002c9224 */ /* 0x000fe400078e022c */
[----:B------:R-:W-:Y:S01]  /*4f50*/  @!P1 IMAD R43, R2, R8, R43 ;  /* 0x00000008022b9224 */ /* 0x000fe200078e022b */
[----:B------:R-:W-:Y:S08]  /*4f60*/  BRA.U !UP0, `(.L_x_82) ;  /* 0x00000001087c7547 */ /* 0x000ff0000b800000 */
[----:B------:R-:W1:Y:S01]  /*4f70*/  LDCU.64 UR8, c[0x4][0x80] ;  /* 0x01001000ff0877ac */ /* 0x000e620008000a00 */
[----:B------:R-:W-:Y:S01]  /*4f80*/  MOV R2, 0x0 ;  /* 0x0000000000027802 */ /* 0x000fe20000000f00 */
[----:B------:R-:W-:Y:S02]  /*4f90*/  HFMA2 R12, -RZ, RZ, 0, 5.9604644775390625e-08 ;  /* 0x00000001ff0c7431 */ /* 0x000fe400000001ff */
[----:B------:R-:W-:Y:S01]  /*4fa0*/  IMAD.MOV.U32 R8, RZ, RZ, 0x70 ;  /* 0x00000070ff087424 */ /* 0x000fe200078e00ff */
[----:B------:R2:W3:Y:S01]  /*4fb0*/  LDC.64 R14, c[0x4][R2] ;  /* 0x01000000020e7b82 */ /* 0x0004e20000000a00 */
[----:B------:R-:W4:Y:S01]  /*4fc0*/  LDCU.64 UR6, c[0x4][0x88] ;  /* 0x01001100ff0677ac */ /* 0x000f220008000a00 */
[----:B------:R-:W-:Y:S01]  /*4fd0*/  IMAD.MOV.U32 R13, RZ, RZ, RZ ;  /* 0x000000ffff0d7224 */ /* 0x000fe200078e00ff */
[----:B------:R-:W2:Y:S01]  /*4fe0*/  LDCU.64 UR4, c[0x4][0x8] ;  /* 0x01000100ff0477ac */ /* 0x000ea20008000a00 */
[----:B-1----:R-:W-:Y:S01]  /*4ff0*/  MOV R5, UR9 ;  /* 0x0000000900057c02 */ /* 0x002fe20008000f00 */
[----:B------:R-:W-:Y:S01]  /*5000*/  IMAD.U32 R4, RZ, RZ, UR8 ;  /* 0x00000008ff047e24 */ /* 0x000fe2000f8e00ff */
[----:B----4-:R-:W-:Y:S01]  /*5010*/  MOV R7, UR7 ;  /* 0x0000000700077c02 */ /* 0x010fe20008000f00 */
[----:B------:R-:W-:Y:S01]  /*5020*/  IMAD.U32 R6, RZ, RZ, UR6 ;  /* 0x00000006ff067e24 */ /* 0x000fe2000f8e00ff */
[----:B--2---:R-:W-:Y:S01]  /*5030*/  MOV R11, UR5 ;  /* 0x00000005000b7c02 */ /* 0x004fe20008000f00 */
[----:B------:R-:W-:Y:S02]  /*5040*/  IMAD.U32 R10, RZ, RZ, UR4 ;  /* 0x00000004ff0a7e24 */ /* 0x000fe4000f8e00ff */
[----:B------:R-:W-:Y:S07]  /*5050*/  LEPC R20, `(.L_x_83) ;  /* 0x000000001014794e */ /* 0x000fee0000000000 */
[----:B---3-5:R-:W-:Y:S05]  /*5060*/  CALL.ABS.NOINC R14 ;  /* 0x000000000e007343 */ /* 0x028fea0003c00000 */
.L_x_83:
[----:B------:R-:W1:Y:S01]  /*5070*/  LDCU.64 UR8, c[0x4][0x80] ;  /* 0x01001000ff0877ac */ /* 0x000e620008000a00 */
[----:B------:R-:W2:Y:S01]  /*5080*/  LDC.64 R2, c[0x4][R2] ;  /* 0x0100000002027b82 */ /* 0x000ea20000000a00 */
[----:B------:R-:W-:Y:S02]  /*5090*/  HFMA2 R12, -RZ, RZ, 0, 5.9604644775390625e-08 ;  /* 0x00000001ff0c7431 */ /* 0x000fe400000001ff */
[----:B------:R-:W-:Y:S02]  /*50a0*/  IMAD.MOV.U32 R8, RZ, RZ, 0x70 ;  /* 0x00000070ff087424 */ /* 0x000fe400078e00ff */
[----:B------:R-:W-:Y:S01]  /*50b0*/  IMAD.MOV.U32 R13, RZ, RZ, RZ ;  /* 0x000000ffff0d7224 */ /* 0x000fe200078e00ff */
[----:B------:R-:W3:Y:S01]  /*50c0*/  LDCU.64 UR6, c[0x4][0x88] ;  /* 0x01001100ff0677ac */ /* 0x000ee20008000a00 */
[----:B------:R-:W4:Y:S01]  /*50d0*/  LDCU.64 UR4, c[0x4][0x8] ;  /* 0x01000100ff0477ac */ /* 0x000f220008000a00 */
[----:B-1----:R-:W-:Y:S02]  /*50e0*/  MOV R4, UR8 ;  /* 0x0000000800047c02 */ /* 0x002fe40008000f00 */
[----:B------:R-:W-:Y:S02]  /*50f0*/  MOV R5, UR9 ;  /* 0x0000000900057c02 */ /* 0x000fe40008000f00 */
[----:B---3--:R-:W-:Y:S01]  /*5100*/  MOV R7, UR7 ;  /* 0x0000000700077c02 */ /* 0x008fe20008000f00 */
[----:B------:R-:W-:Y:S01]  /*5110*/  IMAD.U32 R6, RZ, RZ, UR6 ;  /* 0x00000006ff067e24 */ /* 0x000fe2000f8e00ff */
[----:B----4-:R-:W-:Y:S01]  /*5120*/  MOV R11, UR5 ;  /* 0x00000005000b7c02 */ /* 0x010fe20008000f00 */
[----:B------:R-:W-:Y:S02]  /*5130*/  IMAD.U32 R10, RZ, RZ, UR4 ;  /* 0x00000004ff0a7e24 */ /* 0x000fe4000f8e00ff */
[----:B------:R-:W-:Y:S07]  /*5140*/  LEPC R20, `(.L_x_82) ;  /* 0x000000001014794e */ /* 0x000fee0000000000 */
[----:B--2---:R-:W-:Y:S05]  /*5150*/  CALL.ABS.NOINC R2 ;  /* 0x0000000002007343 */ /* 0x004fea0003c00000 */
.L_x_82:
[----:B------:R-:W-:Y:S01]  /*5160*/  ISETP.NE.U32.AND P4, PT, R82, RZ, PT ;  /* 0x000000ff5200720c */ /* 0x000fe20003f85070 */
[----:B------:R-:W-:Y:S01]  /*5170*/  UISETP.NE.AND UP2, UPT, UR53, URZ, UPT ;  /* 0x000000ff3500728c */ /* 0x000fe2000bf45270 */
[----:B------:R-:W-:Y:S01]  /*5180*/  ISETP.NE.U32.AND P2, PT, RZ, UR38, PT ;  /* 0x00000026ff007c0c */ /* 0x000fe2000bf45070 */
[----:B------:R-:W-:Y:S01]  /*5190*/  UISETP.NE.U32.AND UP1, UPT, UR44, URZ, UPT ;  /* 0x000000ff2c00728c */ /* 0x000fe2000bf25070 */
[----:B------:R-:W-:Y:S01]  /*51a0*/  ISETP.NE.AND.EX P4, PT, R83, RZ, PT, P4 ;  /* 0x000000ff5300720c */ /* 0x000fe20003f85340 */
[----:B------:R-:W-:Y:S01]  /*51b0*/  UPLOP3.LUT UP0, UPT, UPT, UPT, UPT, 0x40, 0x4 ;  /* 0x000000000004789c */ /* 0x000fe20003f0e870 */
[----:B------:R-:W-:Y:S01]  /*51c0*/  ISETP.NE.AND.EX P2, PT, RZ, UR39, PT, P2 ;  /* 0x00000027ff007c0c */ /* 0x000fe2000bf45320 */
[----:B------:R-:W-:Y:S01]  /*51d0*/  UISETP.NE.AND.EX UP1, UPT, UR45, URZ, UPT, UP1 ;  /* 0x000000ff2d00728c */ /* 0x000fe2000bf25310 */
[----:B------:R-:W-:Y:S04]  /*51e0*/  PLOP3.LUT P1, PT, PT, PT, UP2, 0x80, 0x8 ;  /* 0x000000000008781c */ /* 0x000fe80003f2f028 */
[----:B------:R-:W-:Y:S06]  /*51f0*/  @UP2 UPLOP3.LUT UP0, UPT, UPT, UPT, UP1, 0x80, 0x8 ;  /* 0x000000000008289c */ /* 0x000fec0003f0f010 */
[----:B------:R-:W-:Y:S01]  /*5200*/  PLOP3.LUT P0, PT, PT, PT, UP0, 0x80, 0x8 ;  /* 0x000000000008781c */ /* 0x000fe20003f0f008 */
[----:B------:R-:W-:Y:S01]  /*5210*/  @!UPT UIADD3 URZ, UPT, UPT, URZ, URZ, URZ ;  /* 0x000000fffffff290 */ /* 0x000fe2000fffe0ff */
[----:B------:R-:W-:Y:S11]  /*5220*/  BRA.U !UP1, `(.L_x_84) ;  /* 0x0000000109387547 */ /* 0x000ff6000b800000 */
[----:B------:R-:W-:Y:S01]  /*5230*/  UISETP.NE.U32.AND UP0, UPT, UR38, URZ, UPT ;  /* 0x000000ff2600728c */ /* 0x000fe2000bf05070 */
[----:B------:R-:W-:Y:S02]  /*5240*/  HFMA2 R0, -RZ, RZ, 0, 5.9604644775390625e-08 ;  /* 0x00000001ff007431 */ /* 0x000fe400000001ff */
[----:B------:R-:W-:Y:S01]  /*5250*/  IMAD.MOV.U32 R88, RZ, RZ, 0x1 ;  /* 0x00000001ff587424 */ /* 0x000fe200078e00ff */
[----:B------:R-:W-:Y:S06]  /*5260*/  UISETP.NE.AND.EX UP0, UPT, UR39, URZ, UPT, UP0 ;  /* 0x000000ff2700728c */ /* 0x000fec000bf05300 */
[----:B------:R-:W-:Y:S05]  /*5270*/  PLOP3.LUT P3, PT, PT, PT, UP0, 0x80, 0x8 ;  /* 0x000000000008781c */ /* 0x000fea0003f6f008 */
[----:B------:R-:W1:Y:S01]  /*5280*/  @UP0 LDCU.64 UR6, c[0x0][0x888] ;  /* 0x00011100ff0607ac */ /* 0x000e620008000a00 */
[----:B------:R-:W-:Y:S07]  /*5290*/  @UP0 UIMAD UR4, UR36, UR44, URZ ;  /* 0x0000002c240402a4 */ /* 0x000fee000f8e02ff */
[----:B------:R-:W-:Y:S01]  /*52a0*/  @!P3 PRMT R88, R0, 0x7610, R88 ;  /* 0x000076100058b816 */ /* 0x000fe20000000058 */
[----:B-1----:R-:W-:Y:S03]  /*52b0*/  @UP0 UIMAD.WIDE UR6, UR4, 0x4, UR6 ;  /* 0x00000004040608a5 */ /* 0x002fe6000f8e0206 */
[----:B------:R-:W1:Y:S03]  /*52c0*/  @!UP0 LDCU UR4, c[0x0][0x880] ;  /* 0x00011000ff0487ac */ /* 0x000e660008000800 */
[----:B------:R-:W-:Y:S01]  /*52d0*/  IMAD.U32 R2, RZ, RZ, UR6 ;  /* 0x00000006ff027e24 */ /* 0x000fe2000f8e00ff */
[----:B------:R-:W-:Y:S05]  /*52e0*/  MOV R3, UR7 ;  /* 0x0000000700037c02 */ /* 0x000fea0008000f00 */
[----:B-----5:R2:W5:Y:S02]  /*52f0*/  @P3 LDG.E R49, desc[UR46][R2.64] ;  /* 0x0000002e02313981 */ /* 0x020564000c1e1900 */
[----:B-12---:R-:W-:Y:S02]  /*5300*/  @!P3 IMAD.U32 R49, RZ, RZ, UR4 ;  /* 0x00000004ff31be24 */ /* 0x006fe4000f8e00ff */
.L_x_84:
[----:B------:R-:W-:Y:S05]  /*5310*/  @!P4 BRA `(.L_x_85) ;  /* 0x000000000020c947 */ /* 0x000fea0003800000 */
[----:B------:R-:W-:Y:S04]  /*5320*/  ISETP.NE.U32.AND P3, PT, R80, RZ, PT ;  /* 0x000000ff5000720c */ /* 0x000fe80003f65070 */
[----:B------:R-:W-:Y:S11]  /*5330*/  ISETP.NE.AND.EX P3, PT, R81, RZ, PT, P3 ;  /* 0x000000ff5100720c */ /* 0x000ff60003f65330 */
[----:B------:R-:W-:Y:S02]  /*5340*/  @!UPT UIADD3 URZ, UPT, UPT, URZ, URZ, URZ ;  /* 0x000000fffffff290 */ /* 0x000fe4000fffe0ff */
[----:B------:R-:W1:Y:S01]  /*5350*/  @P3 LDC.64 R2, c[0x0][0x8a8] ;  /* 0x00022a00ff023b82 */ /* 0x000e620000000a00 */
[----:B------:R-:W-:Y:S04]  /*5360*/  @P3 IMAD R0, R82, UR36, RZ ;  /* 0x0000002452003c24 */ /* 0x000fe8000f8e02ff */
[----:B-1----:R-:W-:Y:S05]  /*5370*/  @P3 IMAD.WIDE R2, R0, 0x4, R2 ;  /* 0x0000000400023825 */ /* 0x002fea00078e0202 */
[----:B-----5:R1:W5:Y:S02]  /*5380*/  @P3 LDG.E R47, desc[UR46][R2.64] ;  /* 0x0000002e022f3981 */ /* 0x020364000c1e1900 */
[----:B-1----:R-:W2:Y:S02]  /*5390*/  @!P3 LDC R47, c[0x0][0x8a0] ;  /* 0x00022800ff2fbb82 */ /* 0x002ea40000000800 */
.L_x_85:
[----:B-----5:R-:W-:Y:S01]  /*53a0*/  FSETP.NEU.AND P3, PT, R49, RZ, PT ;  /* 0x000000ff3100720b */ /* 0x020fe20003f6d000 */
[----:B------:R-:W-:Y:S01]  /*53b0*/  ULOP3.LUT UR4, UR51, 0x1, URZ, 0x3c, !UPT ;  /* 0x0000000133047892 */ /* 0x000fe2000f8e3cff */
[----:B------:R-:W-:Y:S01]  /*53c0*/  SEL R4, RZ, 0xffffffff, P2 ;  /* 0xffffffffff047807 */ /* 0x000fe20001000000 */
[----:B------:R-:W-:Y:S01]  /*53d0*/  IMAD.U32 R72, RZ, RZ, UR56 ;  /* 0x00000038ff487e24 */ /* 0x000fe2000f8e00ff */
[----:B------:R-:W-:Y:S01]  /*53e0*/  @P1 LOP3.LUT P2, RZ, R88, 0xff, RZ, 0xc0, !PT ;  /* 0x000000ff58ff1812 */ /* 0x000fe2000784c0ff */
[----:B------:R-:W-:Y:S01]  /*53f0*/  IMAD.SHL.U32 R106, R94, 0x10, RZ ;  /* 0x000000105e6a7824 */ /* 0x000fe200078e00ff */
[----:B------:R-:W-:Y:S01]  /*5400*/  @P1 SEL R0, RZ, 0xffffffff, P3 ;  /* 0xffffffffff001807 */ /* 0x000fe20001800000 */
[----:B------:R-:W-:Y:S01]  /*5410*/  IMAD.U32 R107, RZ, RZ, UR4 ;  /* 0x00000004ff6b7e24 */ /* 0x000fe2000f8e00ff */
[----:B------:R-:W-:Y:S01]  /*5420*/  LEA R73, R45, UR48, 0x3 ;  /* 0x000000302d497c11 */ /* 0x000fe2000f8e18ff */
[----:B------:R-:W-:Y:S01]  /*5430*/  IMAD.SHL.U32 R72, R72, 0x2000, RZ ;  /* 0x0000200048487824 */ /* 0x000fe200078e00ff */
[----:B------:R-:W-:Y:S01]  /*5440*/  @P0 SEL R0, R4, R0, !P2 ;  /* 0x0000000004000207 */ /* 0x000fe20005000000 */
[----:B------:R-:W-:Y:S01]  /*5450*/  IMAD.SHL.U32 R105, R93, 0x10, RZ ;  /* 0x000000105d697824 */ /* 0x000fe200078e00ff */
[----:B------:R-:W-:Y:S01]  /*5460*/  PLOP3.LUT P2, PT, PT, PT, UP1, 0x80, 0x8 ;  /* 0x000000000008781c */ /* 0x000fe20003f4f018 */
[----:B------:R-:W-:Y:S01]  /*5470*/  IMAD.IADD R67, R99, 0x1, R72 ;  /* 0x0000000163437824 */ /* 0x000fe200078e0248 */
[----:B------:R-:W-:Y:S01]  /*5480*/  @P1 LOP3.LUT R0, R0, 0x1, RZ, 0xc0, !PT ;  /* 0x0000000100001812 */ /* 0x000fe200078ec0ff */
[----:B------:R-:W-:Y:S01]  /*5490*/  BSSY B1, `(.L_x_86) ;  /* 0x0000039000017945 */ /* 0x000fe20003800000 */
[----:B------:R-:W-:Y:S01]  /*54a0*/  LOP3.LUT P4, R102, R88, 0xff, RZ, 0xc0, !PT ;  /* 0x000000ff58667812 */ /* 0x000fe2000788c0ff */
[----:B------:R-:W-:Y:S01]  /*54b0*/  IMAD.IADD R66, R67, 0x1, R106 ;  /* 0x0000000143427824 */ /* 0x000fe200078e026a */
[----:B------:R-:W-:Y:S01]  /*54c0*/  ISETP.NE.U32.OR P5, PT, R0, 0x1, !P1 ;  /* 0x000000010000780c */ /* 0x000fe20004fa5470 */
[----:B------:R-:W-:Y:S01]  /*54d0*/  IMAD.U32 R0, RZ, RZ, UR56 ;  /* 0x00000038ff007e24 */ /* 0x000fe2000f8e00ff */
[----:B------:R-:W-:Y:S01]  /*54e0*/  SEL R3, RZ, 0xffffffff, P3 ;  /* 0xffffffffff037807 */ /* 0x000fe20001800000 */
[----:B------:R-:W-:Y:S01]  /*54f0*/  IMAD.MOV.U32 R75, RZ, RZ, 0x1 ;  /* 0x00000001ff4b7424 */ /* 0x000fe200078e00ff */
[----:B------:R-:W-:Y:S01]  /*5500*/  P2R R104, PR, RZ, 0x20 ;  /* 0x00000020ff687803 */ /* 0x000fe20000000000 */
[----:B------:R-:W-:Y:S01]  /*5510*/  IMAD R48, R45, 0x40, R46 ;  /* 0x000000402d307824 */ /* 0x000fe200078e022e */
[----:B------:R-:W-:Y:S01]  /*5520*/  LEA R0, R0, UR48, 0x3 ;  /* 0x0000003000007c11 */ /* 0x000fe2000f8e18ff */
[----:B------:R-:W-:Y:S01]  /*5530*/  IMAD.U32 R74, RZ, RZ, UR56 ;  /* 0x00000038ff4a7e24 */ /* 0x000fe2000f8e00ff */
[----:B------:R-:W-:Y:S02]  /*5540*/  @P2 SEL R3, R4, R3, !P4 ;  /* 0x0000000304032207 */ /* 0x000fe40006000000 */
[----:B------:R-:W-:Y:S02]  /*5550*/  CS2R R78, SRZ ;  /* 0x00000000004e7805 */ /* 0x000fe4000001ff00 */
[----:B------:R-:W-:Y:S02]  /*5560*/  CS2R R76, SRZ ;  /* 0x00000000004c7805 */ /* 0x000fe4000001ff00 */
[----:B------:R-:W-:Y:S02]  /*5570*/  CS2R R70, SRZ ;  /* 0x0000000000467805 */ /* 0x000fe4000001ff00 */
[----:B------:R-:W-:Y:S02]  /*5580*/  LOP3.LUT R3, R3, 0x1, RZ, 0xc0, !PT ;  /* 0x0000000103037812 */ /* 0x000fe400078ec0ff */
[----:B------:R-:W-:Y:S02]  /*5590*/  CS2R R68, SRZ ;  /* 0x0000000000447805 */ /* 0x000fe4000001ff00 */
[----:B------:R-:W-:Y:S02]  /*55a0*/  @P5 SHF.L.U32 R2, R107, 0x1f, RZ ;  /* 0x0000001f6b025819 */ /* 0x000fe400000006ff */
[----:B------:R-:W-:Y:S02]  /*55b0*/  CS2R R62, SRZ ;  /* 0x00000000003e7805 */ /* 0x000fe4000001ff00 */
[----:B------:R-:W-:Y:S02]  /*55c0*/  ISETP.NE.U32.AND P2, PT, R3, 0x1, PT ;  /* 0x000000010300780c */ /* 0x000fe40003f45070 */
[----:B------:R-:W-:Y:S01]  /*55d0*/  CS2R R60, SRZ ;  /* 0x00000000003c7805 */ /* 0x000fe2000001ff00 */
[----:B------:R1:W3:Y:S01]  /*55e0*/  @P5 SYNCS.PHASECHK.TRANS64.TRYWAIT P1, [R0+URZ+0x40], R2 ;  /* 0x00004002000055a7 */ /* 0x0002e200080211ff */
[----:B------:R-:W-:Y:S02]  /*55f0*/  CS2R R58, SRZ ;  /* 0x00000000003a7805 */ /* 0x000fe4000001ff00 */
[----:B------:R-:W-:Y:S02]  /*5600*/  P2R R108, PR, RZ, 0x4 ;  /* 0x00000004ff6c7803 */ /* 0x000fe40000000000 */
[----:B------:R-:W-:Y:S01]  /*5610*/  CS2R R56, SRZ ;  /* 0x0000000000387805 */ /* 0x000fe2000001ff00 */
[----:B------:R-:W-:Y:S02]  /*5620*/  IMAD.IADD R65, R67, 0x1, R105 ;  /* 0x0000000143417824 */ /* 0x000fe400078e0269 */
[----:B------:R-:W-:Y:S01]  /*5630*/  IMAD.IADD R64, R98, 0x1, R66 ;  /* 0x0000000162407824 */ /* 0x000fe200078e0242 */
[----:B-1----:R-:W-:Y:S04]  /*5640*/  SHF.L.U32 R2, R97, 0x1f, RZ ;  /* 0x0000001f61027819 */ /* 0x002fe800000006ff */
[----:B------:R1:W4:Y:S01]  /*5650*/  SYNCS.PHASECHK.TRANS64.TRYWAIT P0, [R73+URZ+0xa0], R2 ;  /* 0x0000a002490075a7 */ /* 0x00032200080011ff */
[----:B---3--:R-:W-:Y:S01]  /*5660*/  @P5 SEL R75, RZ, 0x1, !P1 ;  /* 0x00000001ff4b5807 */ /* 0x008fe20004800000 */
[----:B-1----:R-:W-:Y:S06]  /*5670*/  @!P5 BRA `(.L_x_87) ;  /* 0x000000000068d947 */ /* 0x002fec0003800000 */
[----:B------:R-:W-:Y:S01]  /*5680*/  ISETP.NE.AND P1, PT, R75, RZ, PT ;  /* 0x000000ff4b00720c */ /* 0x000fe20003f25270 */
[----:B------:R-:W-:Y:S01]  /*5690*/  BSSY B0, `(.L_x_88) ;  /* 0x000000d000007945 */ /* 0x000fe20003800000 */
[----:B------:R-:W-:Y:S02]  /*56a0*/  CS2R R58, SRZ ;  /* 0x00000000003a7805 */ /* 0x000fe4000001ff00 */
[----:B------:R-:W-:Y:S02]  /*56b0*/  CS2R R56, SRZ ;  /* 0x0000000000387805 */ /* 0x000fe4000001ff00 */
[----:B------:R-:W-:Y:S02]  /*56c0*/  CS2R R62, SRZ ;  /* 0x00000000003e7805 */ /* 0x000fe4000001ff00 */
[----:B------:R-:W-:Y:S02]  /*56d0*/  CS2R R60, SRZ ;  /* 0x00000000003c7805 */ /* 0x000fe4000001ff00 */
[----:B------:R-:W-:Y:S02]  /*56e0*/  CS2R R70, SRZ ;  /* 0x0000000000467805 */ /* 0x000fe4000001ff00 */
[----:B------:R-:W-:Y:S02]  /*56f0*/  CS2R R68, SRZ ;  /* 0x0000000000447805 */ /* 0x000fe4000001ff00 */
[----:B------:R-:W-:Y:S02]  /*5700*/  CS2R R78, SRZ ;  /* 0x00000000004e7805 */ /* 0x000fe4000001ff00 */
[----:B------:R-:W-:Y:S01]  /*5710*/  CS2R R76, SRZ ;  /* 0x00000000004c7805 */ /* 0x000fe2000001ff00 */
[----:B------:R-:W-:Y:S06]  /*5720*/  @P1 BRA `(.L_x_89) ;  /* 0x00000000000c1947 */ /* 0x000fec0003800000 */
[----:B------:R-:W-:Y:S04]  /*5730*/  SHF.L.U32 R3, R107, 0x1f, RZ ;  /* 0x0000001f6b037819 */ /* 0x000fe800000006ff */
[----:B------:R-:W1:Y:S02]  /*5740*/  SYNCS.PHASECHK.TRANS64.TRYWAIT P1, [R0+URZ+0x40], R3 ;  /* 0x00004003000075a7 */ /* 0x000e6400080211ff */
[----:B-1----:R-:W-:Y:S05]  /*5750*/  @!P1 BRA `(.L_x_90) ;  /* 0x0000002400489947 */ /* 0x002fea0003800000 */
.L_x_89:
[----:B------:R-:W-:Y:S05]  /*5760*/  BSYNC B0 ;  /* 0x0000000000007941 */ /* 0x000fea0003800000 */
.L_x_88:
[----:B------:R-:W-:Y:S01]  /*5770*/  ISETP.NE.AND P1, PT, R108, RZ, PT ;  /* 0x000000ff6c00720c */ /* 0x000fe20003f25270 */
[----:B------:R-:W-:Y:S04]  /*5780*/  UIADD3 UR5, UPT, UPT, UR56, 0x1, URZ ;  /* 0x0000000138057890 */ /* 0x000fe8000fffe0ff */
[----:B------:R-:W-:Y:S04]  /*5790*/  UISETP.NE.AND UP0, UPT, UR5, 0x3, UPT ;  /* 0x000000030500788c */ /* 0x000fe8000bf05270 */
[----:B------:R-:W-:Y:S02]  /*57a0*/  USEL UR4, URZ, 0x1, UP0 ;  /* 0x00000001ff047887 */ /* 0x000fe40008000000 */
[----:B------:R-:W-:Y:S02]  /*57b0*/  USEL UR5, UR5, URZ, UP0 ;  /* 0x000000ff05057287 */ /* 0x000fe40008000000 */
[----:B------:R3:W1:Y:S02]  /*57c0*/  @P1 LDS.128 R56, [R67] ;  /* 0x0000000043381984 */ /* 0x0006640000000c00 */
[----:B------:R-:W-:Y:S02]  /*57d0*/  LOP3.LUT R107, R107, UR4, RZ, 0x3c, !PT ;  /* 0x000000046b6b7c12 */ /* 0x000fe4000f8e3cff */
[----:B------:R3:W1:Y:S01]  /*57e0*/  @P1 LDS.128 R60, [R66+0x10] ;  /* 0x00001000423c1984 */ /* 0x0006620000000c00 */
[----:B------:R-:W-:Y:S03]  /*57f0*/  IMAD.U32 R74, RZ, RZ, UR5 ;  /* 0x00000005ff4a7e24 */ /* 0x000fe6000f8e00ff */
[----:B------:R3:W1:Y:S04]  /*5800*/  @P1 LDS.128 R68, [R65+0x20] ;  /* 0x0000200041441984 */ /* 0x0006680000000c00 */
[----:B------:R3:W1:Y:S02]  /*5810*/  @P1 LDS.128 R76, [R64+0x10] ;  /* 0x00001000404c1984 */ /* 0x0006640000000c00 */
.L_x_87:
[----:B------:R-:W-:Y:S05]  /*5820*/  BSYNC B1 ;  /* 0x0000000000017941 */ /* 0x000fea0003800000 */
.L_x_86:
[----:B-1----:R-:W-:Y:S04]  /*5830*/  SHF.R.U32.HI R0, RZ, 0x15, R48 ;  /* 0x00000015ff007819 */ /* 0x002fe80000011630 */
[----:B------:R-:W-:Y:S01]  /*5840*/  LOP3.LUT P1, RZ, R0, 0x3, R92, 0x48, !PT ;  /* 0x0000000300ff7812 */ /* 0x000fe2000782485c */
[----:B------:R-:W-:Y:S01]  /*5850*/  @!UPT UIADD3 URZ, UPT, UPT, URZ, URZ, URZ ;  /* 0x000000fffffff290 */ /* 0x000fe2000fffe0ff */
[----:B----4-:R-:W-:Y:S11]  /*5860*/  @P0 BRA `(.L_x_91) ;  /* 0x0000000000080947 */ /* 0x010ff60003800000 */
[----:B------:R-:W1:Y:S02]  /*5870*/  SYNCS.PHASECHK.TRANS64.TRYWAIT P0, [R73+URZ+0xa0], R2 ;  /* 0x0000a002490075a7 */ /* 0x000e6400080011ff */
[----:B-1----:R-:W-:Y:S05]  /*5880*/  @!P0 BRA `(.L_x_92) ;  /* 0x0000002400108947 */ /* 0x002fea0003800000 */
.L_x_91:
[----:B------:R-:W-:Y:S05]  /*5890*/  @!P1 BRA `(.L_x_93) ;  /* 0x0000000000409947 */ /* 0x000fea0003800000 */
[----:B------:R-:W4:Y:S01]  /*58a0*/  LDCU.64 UR8, c[0x4][0x70] ;  /* 0x01000e00ff0877ac */ /* 0x000f220008000a00 */
[----:B------:R-:W-:Y:S01]  /*58b0*/  MOV R3, 0x0 ;  /* 0x0000000000037802 */ /* 0x000fe20000000f00 */
[----:B------:R-:W-:Y:S02]  /*58c0*/  HFMA2 R12, -RZ, RZ, 0, 5.9604644775390625e-08 ;  /* 0x00000001ff0c7431 */ /* 0x000fe400000001ff */
[----:B------:R-:W-:Y:S02]  /*58d0*/  IMAD.MOV.U32 R8, RZ, RZ, 0x192 ;  /* 0x00000192ff087424 */ /* 0x000fe400078e00ff */
[----:B------:R-:W-:Y:S01]  /*58e0*/  IMAD.MOV.U32 R13, RZ, RZ, RZ ;  /* 0x000000ffff0d7224 */ /* 0x000fe200078e00ff */
[----:B------:R-:W5:Y:S01]  /*58f0*/  LDCU.64 UR6, c[0x4][0x78] ;  /* 0x01000f00ff0677ac */ /* 0x000f620008000a00 */
[----:B-1----:R-:W1:Y:S01]  /*5900*/  LDC.64 R2, c[0x4][R3] ;  /* 0x0100000003027b82 */ /* 0x002e620000000a00 */
[----:B------:R-:W2:Y:S01]  /*5910*/  LDCU.64 UR4, c[0x4][0x10] ;  /* 0x01000200ff0477ac */ /* 0x000ea20008000a00 */
[----:B----4-:R-:W-:Y:S01]  /*5920*/  MOV R5, UR9 ;  /* 0x0000000900057c02 */ /* 0x010fe20008000f00 */
[----:B------:R-:W-:Y:S01]  /*5930*/  IMAD.U32 R4, RZ, RZ, UR8 ;  /* 0x00000008ff047e24 */ /* 0x000fe2000f8e00ff */
[----:B-----5:R-:W-:Y:S01]  /*5940*/  MOV R7, UR7 ;  /* 0x0000000700077c02 */ /* 0x020fe20008000f00 */
[----:B------:R-:W-:Y:S01]  /*5950*/  IMAD.U32 R6, RZ, RZ, UR6 ;  /* 0x00000006ff067e24 */ /* 0x000fe2000f8e00ff */
[----:B--2---:R-:W-:Y:S01]  /*5960*/  MOV R11, UR5 ;  /* 0x00000005000b7c02 */ /* 0x004fe20008000f00 */
[----:B------:R-:W-:Y:S02]  /*5970*/  IMAD.U32 R10, RZ, RZ, UR4 ;  /* 0x00000004ff0a7e24 */ /* 0x000fe4000f8e00ff */
[----:B------:R-:W-:Y:S07]  /*5980*/  LEPC R20, `(.L_x_93) ;  /* 0x000000001014794e */ /* 0x000fee0000000000 */
[----:B-1-3--:R-:W-:Y:S05]  /*5990*/  CALL.ABS.NOINC R2 ;  /* 0x0000000002007343 */ /* 0x00afea0003c00000 */
.L_x_93:
[----:B------:R-:W-:Y:S01]  /*59a0*/  SHF.L.U32 R50, R56, 0x10, RZ ;  /* 0x0000001038327819 */ /* 0x000fe200000006ff */
[----:B------:R-:W-:Y:S05]  /*59b0*/  WARPSYNC.ALL ;  /* 0x0000000000007948 */ /* 0x000fea0003800000 */
[----:B------:R-:W-:Y:S01]  /*59c0*/  R2UR UR4, R48 ;  /* 0x00000000300472ca */ /* 0x000fe200000e0000 */
[----:B------:R-:W-:Y:S01]  /*59d0*/  BSSY.RECONVERGENT B0, `(.L_x_94) ;  /* 0x0000085000007945 */ /* 0x000fe20003800200 */
[----:B------:R-:W-:Y:S02]  /*59e0*/  LOP3.LUT R51, R56, 0xffff0000, RZ, 0xc0, !PT ;  /* 0xffff000038337812 */ /* 0x000fe400078ec0ff */
[----:B------:R-:W-:Y:S02]  /*59f0*/  SHF.L.U32 R52, R57, 0x10, RZ ;  /* 0x0000001039347819 */ /* 0x000fe400000006ff */
[----:B------:R-:W-:Y:S07]  /*5a00*/  ISETP.NE.AND P0, PT, R100, RZ, PT ;  /* 0x000000ff6400720c */ /* 0x000fee0003f05270 */
[----:B------:R-:W2:Y:S02]  /*5a10*/  LDTM.x32 R4, tmem[UR4] ;  /* 0x00000004000479ee */ /* 0x000ea400082c0000 */
[C---:B--2---:R-:W-:Y:S01]  /*5a20*/  FMUL R0, R47.reuse, R4 ;  /* 0x000000042f007220 */ /* 0x044fe20000400000 */
[C---:B-1----:R-:W-:Y:S01]  /*5a30*/  FMUL R2, R47.reuse, R5 ;  /* 0x000000052f027220 */ /* 0x042fe20000400000 */
[C---:B------:R-:W-:Y:S01]  /*5a40*/  FMUL R4, R47.reuse, R8 ;  /* 0x000000082f047220 */ /* 0x040fe20000400000 */
[C---:B------:R-:W-:Y:S01]  /*5a50*/  FMUL R3, R47.reuse, R6 ;  /* 0x000000062f037220 */ /* 0x040fe20000400000 */
[C---:B------:R-:W-:Y:S01]  /*5a60*/  FMUL R5, R47.reuse, R9 ;  /* 0x000000092f057220 */ /* 0x040fe20000400000 */
[C---:B------:R-:W-:Y:S01]  /*5a70*/  FMUL R8, R47.reuse, R12 ;  /* 0x0000000c2f087220 */ /* 0x040fe20000400000 */
[C---:B------:R-:W-:Y:S01]  /*5a80*/  FMUL R6, R47.reuse, R10 ;  /* 0x0000000a2f067220 */ /* 0x040fe20000400000 */
[C---:B------:R-:W-:Y:S01]  /*5a90*/  FMUL R9, R47.reuse, R13 ;  /* 0x0000000d2f097220 */ /* 0x040fe20000400000 */
[----:B------:R-:W-:Y:S01]  /*5aa0*/  FMUL R12, R47, R16 ;  /* 0x000000102f0c7220 */ /* 0x000fe20000400000 */
[----:B------:R-:W-:Y:S01]  /*5ab0*/  FFMA R0, R49, R50, R0 ;  /* 0x0000003231007223 */ /* 0x000fe20000000000 */
[C---:B------:R-:W-:Y:S01]  /*5ac0*/  FMUL R10, R47.reuse, R14 ;  /* 0x0000000e2f0a7220 */ /* 0x040fe20000400000 */
[C---:B------:R-:W-:Y:S01]  /*5ad0*/  FMUL R13, R47.reuse, R17 ;  /* 0x000000112f0d7220 */ /* 0x040fe20000400000 */
[----:B------:R-:W-:Y:S01]  /*5ae0*/  FMUL R16, R47, R20 ;  /* 0x000000142f107220 */ /* 0x000fe20000400000 */
[----:B------:R-:W-:Y:S01]  /*5af0*/  FFMA R2, R49, R51, R2 ;  /* 0x0000003331027223 */ /* 0x000fe20000000002 */
[C---:B------:R-:W-:Y:S01]  /*5b00*/  FMUL R14, R47.reuse, R18 ;  /* 0x000000122f0e7220 */ /* 0x040fe20000400000 */
[C---:B------:R-:W-:Y:S01]  /*5b10*/  FMUL R17, R47.reuse, R21 ;  /* 0x000000152f117220 */ /* 0x040fe20000400000 */
[C---:B------:R-:W-:Y:S01]  /*5b20*/  FMUL R20, R47.reuse, R24 ;  /* 0x000000182f147220 */ /* 0x040fe20000400000 */
[C---:B------:R-:W-:Y:S01]  /*5b30*/  FMUL R18, R47.reuse, R22 ;  /* 0x000000162f127220 */ /* 0x040fe20000400000 */
[C---:B------:R-:W-:Y:S01]  /*5b40*/  FMUL R21, R47.reuse, R25 ;  /* 0x000000192f157220 */ /* 0x040fe20000400000 */
[C---:B------:R-:W-:Y:S01]  /*5b50*/  FMUL R24, R47.reuse, R28 ;  /* 0x0000001c2f187220 */ /* 0x040fe20000400000 */
[C---:B------:R-:W-:Y:S01]  /*5b60*/  FMUL R22, R47.reuse, R26 ;  /* 0x0000001a2f167220 */ /* 0x040fe20000400000 */
[C---:B------:R-:W-:Y:S01]  /*5b70*/  FMUL R25, R47.reuse, R29 ;  /* 0x0000001d2f197220 */ /* 0x040fe20000400000 */
[----:B------:R-:W-:Y:S01]  /*5b80*/  FMUL R28, R47, R32 ;  /* 0x000000202f1c7220 */ /* 0x000fe20000400000 */
[----:B------:R-:W-:Y:S01]  /*5b90*/  LOP3.LUT R32, R57, 0xffff0000, RZ, 0xc0, !PT ;  /* 0xffff000039207812 */ /* 0x000fe200078ec0ff */
[C---:B------:R-:W-:Y:S01]  /*5ba0*/  FMUL R26, R47.reuse, R30 ;  /* 0x0000001e2f1a7220 */ /* 0x040fe20000400000 */
[----:B------:R-:W-:Y:S01]  /*5bb0*/  FMUL R29, R47, R33 ;  /* 0x000000212f1d7220 */ /* 0x000fe20000400000 */
[----:B------:R-:W-:Y:S01]  /*5bc0*/  SHF.L.U32 R33, R58, 0x10, RZ ;  /* 0x000000103a217819 */ /* 0x000fe200000006ff */
[----:B------:R-:W-:Y:S01]  /*5bd0*/  FFMA R3, R49, R52, R3 ;  /* 0x0000003431037223 */ /* 0x000fe20000000003 */
[----:B------:R-:W-:Y:S01]  /*5be0*/  F2FP.BF16.F32.PACK_AB R52, R2, R0 ;  /* 0x000000000234723e */ /* 0x000fe200000010ff */
[----:B------:R-:W-:Y:S01]  /*5bf0*/  FMUL R7, R47, R7 ;  /* 0x000000072f077220 */ /* 0x000fe20000400000 */
[----:B------:R-:W-:Y:S01]  /*5c00*/  SHF.L.U32 R0, R59, 0x10, RZ ;  /* 0x000000103b007819 */ /* 0x000fe200000006ff */
[----:B------:R-:W-:Y:S01]  /*5c10*/  FMUL R30, R47, R34 ;  /* 0x000000222f1e7220 */ /* 0x000fe20000400000 */
[----:B------:R-:W-:Y:S01]  /*5c20*/  LOP3.LUT R34, R58, 0xffff0000, RZ, 0xc0, !PT ;  /* 0xffff00003a227812 */ /* 0x000fe200078ec0ff */
[----:B------:R-:W-:Y:S01]  /*5c30*/  FFMA R7, R49, R32, R7 ;  /* 0x0000002031077223 */ /* 0x000fe20000000007 */
[----:B------:R-:W-:Y:S01]  /*5c40*/  LOP3.LUT R2, R59, 0xffff0000, RZ, 0xc0, !PT ;  /* 0xffff00003b027812 */ /* 0x000fe200078ec0ff */
[----:B------:R-:W-:Y:S01]  /*5c50*/  FFMA R4, R49, R33, R4 ;  /* 0x0000002131047223 */ /* 0x000fe20000000004 */
[----:B------:R-:W-:Y:S01]  /*5c60*/  FMUL R11, R47, R11 ;  /* 0x0000000b2f0b7220 */ /* 0x000fe20000400000 */
[----:B------:R-:W-:Y:S01]  /*5c70*/  FFMA R5, R49, R34, R5 ;  /* 0x0000002231057223 */ /* 0x000fe20000000005 */
[----:B------:R-:W-:Y:S01]  /*5c80*/  F2FP.BF16.F32.PACK_AB R53, R7, R3 ;  /* 0x000000030735723e */ /* 0x000fe200000010ff */
[C---:B------:R-:W-:Y:S01]  /*5c90*/  FFMA R6, R49.reuse, R0, R6 ;  /* 0x0000000031067223 */ /* 0x040fe20000000006 */
[C---:B------:R-:W-:Y:S01]  /*5ca0*/  SHF.L.U32 R0, R60.reuse, 0x10, RZ ;  /* 0x000000103c007819 */ /* 0x040fe200000006ff */
[----:B------:R-:W-:Y:S01]  /*5cb0*/  FFMA R11, R49, R2, R11 ;  /* 0x00000002310b7223 */ /* 0x000fe2000000000b */
[----:B------:R-:W-:Y:S01]  /*5cc0*/  LOP3.LUT R2, R60, 0xffff0000, RZ, 0xc0, !PT ;  /* 0xffff00003c027812 */ /* 0x000fe200078ec0ff */
[----:B------:R-:W-:Y:S01]  /*5cd0*/  FMUL R15, R47, R15 ;  /* 0x0000000f2f0f7220 */ /* 0x000fe20000400000 */
[----:B------:R-:W-:Y:S01]  /*5ce0*/  SHF.L.U32 R3, R61, 0x10, RZ ;  /* 0x000000103d037819 */ /* 0x000fe200000006ff */
[----:B------:R-:W-:Y:S01]  /*5cf0*/  FFMA R8, R49, R0, R8 ;  /* 0x0000000031087223 */ /* 0x000fe20000000008 */
[----:B------:R-:W-:Y:S01]  /*5d00*/  LOP3.LUT R0, R61, 0xffff0000, RZ, 0xc0, !PT ;  /* 0xffff00003d007812 */ /* 0x000fe200078ec0ff */
[C---:B------:R-:W-:Y:S01]  /*5d10*/  FFMA R9, R49.reuse, R2, R9 ;  /* 0x0000000231097223 */ /* 0x040fe20000000009 */
[C---:B------:R-:W-:Y:S01]  /*5d20*/  SHF.L.U32 R2, R62.reuse, 0x10, RZ ;  /* 0x000000103e027819 */ /* 0x040fe200000006ff */
[----:B------:R-:W-:Y:S01]  /*5d30*/  FFMA R10, R49, R3, R10 ;  /* 0x00000003310a7223 */ /* 0x000fe2000000000a */
[----:B------:R-:W-:Y:S01]  /*5d40*/  SHF.L.U32 R3, R63, 0x10, RZ ;  /* 0x000000103f037819 */ /* 0x000fe200000006ff */
[C---:B------:R-:W-:Y:S01]  /*5d50*/  FFMA R15, R49.reuse, R0, R15 ;  /* 0x00000000310f7223 */ /* 0x040fe2000000000f */
[----:B------:R-:W-:Y:S01]  /*5d60*/  LOP3.LUT R0, R62, 0xffff0000, RZ, 0xc0, !PT ;  /* 0xffff00003e007812 */ /* 0x000fe200078ec0ff */
[----:B------:R-:W-:Y:S01]  /*5d70*/  FFMA R12, R49, R2, R12 ;  /* 0x00000002310c7223 */ /* 0x000fe2000000000c */
[C---:B------:R-:W-:Y:S01]  /*5d80*/  SHF.L.U32 R2, R68.reuse, 0x10, RZ ;  /* 0x0000001044027819 */ /* 0x040fe200000006ff */
[----:B------:R-:W-:Y:S01]  /*5d90*/  FMUL R19, R47, R19 ;  /* 0x000000132f137220 */ /* 0x000fe20000400000 */
[----:B------:R-:W-:Y:S01]  /*5da0*/  F2FP.BF16.F32.PACK_AB R54, R5, R4 ;  /* 0x000000040536723e */ /* 0x000fe200000010ff */
[----:B------:R-:W-:Y:S01]  /*5db0*/  FFMA R13, R49, R0, R13 ;  /* 0x00000000310d7223 */ /* 0x000fe2000000000d */
[----:B------:R-:W-:Y:S01]  /*5dc0*/  LOP3.LUT R0, R63, 0xffff0000, RZ, 0xc0, !PT ;  /* 0xffff00003f007812 */ /* 0x000fe200078ec0ff */
[----:B------:R-:W-:Y:S01]  /*5dd0*/  FFMA R14, R49, R3, R14 ;  /* 0x00000003310e7223 */ /* 0x000fe2000000000e */
[----:B------:R-:W-:Y:S01]  /*5de0*/  LOP3.LUT R3, R68, 0xffff0000, RZ, 0xc0, !PT ;  /* 0xffff000044037812 */ /* 0x000fe200078ec0ff */
[----:B------:R-:W-:Y:S01]  /*5df0*/  FMUL R23, R47, R23 ;  /* 0x000000172f177220 */ /* 0x000fe20000400000 */
[----:B------:R-:W-:Y:S01]  /*5e00*/  F2FP.BF16.F32.PACK_AB R55, R11, R6 ;  /* 0x000000060b37723e */ /* 0x000fe200000010ff */
[----:B------:R-:W-:Y:S01]  /*5e10*/  FFMA R19, R49, R0, R19 ;  /* 0x0000000031137223 */ /* 0x000fe20000000013 */
[----:B------:R-:W-:Y:S01]  /*5e20*/  SHF.L.U32 R0, R69, 0x10, RZ ;  /* 0x0000001045007819 */ /* 0x000fe200000006ff */
[----:B------:R-:W-:Y:S01]  /*5e30*/  FFMA R16, R49, R2, R16 ;  /* 0x0000000231107223 */ /* 0x000fe20000000010 */
[----:B------:R-:W-:Y:S01]  /*5e40*/  LOP3.LUT R2, R69, 0xffff0000, RZ, 0xc0, !PT ;  /* 0xffff000045027812 */ /* 0x000fe200078ec0ff */
[----:B------:R-:W-:Y:S01]  /*5e50*/  FFMA R17, R49, R3, R17 ;  /* 0x0000000331117223 */ /* 0x000fe20000000011 */
[----:B------:R-:W-:Y:S01]  /*5e60*/  SHF.L.U32 R3, R71, 0x10, RZ ;  /* 0x0000001047037819 */ /* 0x000fe200000006ff */
[----:B------:R-:W-:Y:S01]  /*5e70*/  FFMA R18, R49, R0, R18 ;  /* 0x0000000031127223 */ /* 0x000fe20000000012 */
[C---:B------:R-:W-:Y:S01]  /*5e80*/  SHF.L.U32 R0, R70.reuse, 0x10, RZ ;  /* 0x0000001046007819 */ /* 0x040fe200000006ff */
[----:B------:R1:W-:Y:S01]  /*5e90*/  STS.128 [R67], R52 ;  /* 0x0000003443007388 */ /* 0x0003e20000000c00 */
[----:B------:R-:W-:Y:S01]  /*5ea0*/  F2FP.BF16.F32.PACK_AB R8, R9, R8 ;  /* 0x000000080908723e */ /* 0x000fe200000010ff */
[C---:B------:R-:W-:Y:S01]  /*5eb0*/  FFMA R23, R49.reuse, R2, R23 ;  /* 0x0000000231177223 */ /* 0x040fe20000000017 */
[----:B------:R-:W-:Y:S01]  /*5ec0*/  LOP3.LUT R2, R70, 0xffff0000, RZ, 0xc0, !PT ;  /* 0xffff000046027812 */ /* 0x000fe200078ec0ff */
[----:B------:R-:W-:Y:S01]  /*5ed0*/  FFMA R20, R49, R0, R20 ;  /* 0x0000000031147223 */ /* 0x000fe20000000014 */
[----:B------:R-:W-:Y:S01]  /*5ee0*/  LOP3.LUT R0, R71, 0xffff0000, RZ, 0xc0, !PT ;  /* 0xffff000047007812 */ /* 0x000fe200078ec0ff */
[----:B------:R-:W-:Y:S01]  /*5ef0*/  FMUL R27, R47, R27 ;  /* 0x0000001b2f1b7220 */ /* 0x000fe20000400000 */
[----:B------:R-:W-:Y:S01]  /*5f00*/  F2FP.BF16.F32.PACK_AB R9, R15, R10 ;  /* 0x0000000a0f09723e */ /* 0x000fe200000010ff */
[C---:B------:R-:W-:Y:S01]  /*5f10*/  FFMA R21, R49.reuse, R2, R21 ;  /* 0x0000000231157223 */ /* 0x040fe20000000015 */
[C---:B------:R-:W-:Y:S01]  /*5f20*/  FFMA R22, R49.reuse, R3, R22 ;  /* 0x0000000331167223 */ /* 0x040fe20000000016 */
[----:B------:R-:W-:Y:S01]  /*5f30*/  FFMA R27, R49, R0, R27 ;  /* 0x00000000311b7223 */ /* 0x000fe2000000001b */
[C---:B------:R-:W-:Y:S01]  /*5f40*/  SHF.L.U32 R2, R76.reuse, 0x10, RZ ;  /* 0x000000104c027819 */ /* 0x040fe200000006ff */
[C---:B------:R-:W-:Y:S01]  /*5f50*/  FMUL R31, R47.reuse, R31 ;  /* 0x0000001f2f1f7220 */ /* 0x040fe20000400000 */
[----:B------:R-:W-:Y:S01]  /*5f60*/  LOP3.LUT R0, R76, 0xffff0000, RZ, 0xc0, !PT ;  /* 0xffff00004c007812 */ /* 0x000fe200078ec0ff */
[----:B------:R-:W-:Y:S01]  /*5f70*/  FMUL R35, R47, R35 ;  /* 0x000000232f237220 */ /* 0x000fe20000400000 */
[----:B------:R-:W-:Y:S01]  /*5f80*/  SHF.L.U32 R3, R77, 0x10, RZ ;  /* 0x000000104d037819 */ /* 0x000fe200000006ff */
[----:B------:R-:W-:Y:S01]  /*5f90*/  FFMA R24, R49, R2, R24 ;  /* 0x0000000231187223 */ /* 0x000fe20000000018 */
[----:B------:R-:W-:Y:S01]  /*5fa0*/  F2FP.BF16.F32.PACK_AB R10, R13, R12 ;  /* 0x0000000c0d0a723e */ /* 0x000fe200000010ff */
[----:B------:R-:W-:Y:S01]  /*5fb0*/  FFMA R25, R49, R0, R25 ;  /* 0x0000000031197223 */ /* 0x000fe20000000019 */
[----:B------:R-:W-:Y:S01]  /*5fc0*/  F2FP.BF16.F32.PACK_AB R11, R19, R14 ;  /* 0x0000000e130b723e */ /* 0x000fe200000010ff */
[----:B------:R-:W-:Y:S01]  /*5fd0*/  FFMA R26, R49, R3, R26 ;  /* 0x00000003311a7223 */ /* 0x000fe2000000001a */
[----:B------:R-:W-:Y:S02]  /*5fe0*/  LOP3.LUT R0, R77, 0xffff0000, RZ, 0xc0, !PT ;  /* 0xffff00004d007812 */ /* 0x000fe400078ec0ff */
[C---:B------:R-:W-:Y:S01]  /*5ff0*/  SHF.L.U32 R2, R78.reuse, 0x10, RZ ;  /* 0x000000104e027819 */ /* 0x040fe200000006ff */
[----:B------:R1:W-:Y:S01]  /*6000*/  STS.128 [R66+0x10], R8 ;  /* 0x0000100842007388 */ /* 0x0003e20000000c00 */
[----:B------:R-:W-:Y:S01]  /*6010*/  LOP3.LUT R3, R78, 0xffff0000, RZ, 0xc0, !PT ;  /* 0xffff00004e037812 */ /* 0x000fe200078ec0ff */
[----:B------:R-:W-:Y:S01]  /*6020*/  FFMA R31, R49, R0, R31 ;  /* 0x00000000311f7223 */ /* 0x000fe2000000001f */
[----:B------:R-:W-:Y:S01]  /*6030*/  SHF.L.U32 R4, R79, 0x10, RZ ;  /* 0x000000104f047819 */ /* 0x000fe200000006ff */
[----:B------:R-:W-:Y:S01]  /*6040*/  FFMA R28, R49, R2, R28 ;  /* 0x00000002311c7223 */ /* 0x000fe2000000001c */
[----:B------:R-:W-:Y:S01]  /*6050*/  F2FP.BF16.F32.PACK_AB R16, R17, R16 ;  /* 0x000000101110723e */ /* 0x000fe200000010ff */
[----:B------:R-:W-:Y:S01]  /*6060*/  FFMA R29, R49, R3, R29 ;  /* 0x00000003311d7223 */ /* 0x000fe2000000001d */
[----:B------:R-:W-:Y:S01]  /*6070*/  LOP3.LUT R5, R79, 0xffff0000, RZ, 0xc0, !PT ;  /* 0xffff00004f057812 */ /* 0x000fe200078ec0ff */
[----:B------:R-:W-:Y:S01]  /*6080*/  FFMA R30, R49, R4, R30 ;  /* 0x00000004311e7223 */ /* 0x000fe2000000001e */
[----:B------:R-:W-:Y:S02]  /*6090*/  F2FP.BF16.F32.PACK_AB R17, R23, R18 ;  /* 0x000000121711723e */ /* 0x000fe400000010ff */
[----:B------:R-:W-:Y:S01]  /*60a0*/  F2FP.BF16.F32.PACK_AB R18, R21, R20 ;  /* 0x000000141512723e */ /* 0x000fe200000010ff */
[----:B------:R-:W-:Y:S01]  /*60b0*/  FFMA R35, R49, R5, R35 ;  /* 0x0000000531237223 */ /* 0x000fe20000000023 */
[----:B------:R-:W-:Y:S02]  /*60c0*/  F2FP.BF16.F32.PACK_AB R19, R27, R22 ;  /* 0x000000161b13723e */ /* 0x000fe400000010ff */
[----:B------:R-:W-:Y:S02]  /*60d0*/  F2FP.BF16.F32.PACK_AB R24, R25, R24 ;  /* 0x000000181918723e */ /* 0x000fe400000010ff */
[----:B------:R-:W-:Y:S01]  /*60e0*/  F2FP.BF16.F32.PACK_AB R25, R31, R26 ;  /* 0x0000001a1f19723e */ /* 0x000fe200000010ff */
[----:B------:R1:W-:Y:S01]  /*60f0*/  STS.128 [R65+0x20], R16 ;  /* 0x0000201041007388 */ /* 0x0003e20000000c00 */
[----:B------:R-:W-:Y:S02]  /*6100*/  F2FP.BF16.F32.PACK_AB R26, R29, R28 ;  /* 0x0000001c1d1a723e */ /* 0x000fe400000010ff */
[----:B------:R-:W-:Y:S05]  /*6110*/  F2FP.BF16.F32.PACK_AB R27, R35, R30 ;  /* 0x0000001e231b723e */ /* 0x000fea00000010ff */
[----:B------:R1:W-:Y:S01]  /*6120*/  STS.128 [R64+0x10], R24 ;  /* 0x0000101840007388 */ /* 0x0003e20000000c00 */
[----:B------:R-:W-:Y:S01]  /*6130*/  @!PT LDS RZ, [RZ] ;  /* 0x00000000fffff984 */ /* 0x000fe20000000800 */
[----:B------:R-:W-:Y:S01]  /*6140*/  @!PT LDS RZ, [RZ] ;  /* 0x00000000fffff984 */ /* 0x000fe20000000800 */
[----:B------:R-:W-:Y:S01]  /*6150*/  @!PT LDS RZ, [RZ] ;  /* 0x00000000fffff984 */ /* 0x000fe20000000800 */
[----:B------:R-:W-:Y:S01]  /*6160*/  @!PT LDS RZ, [RZ] ;  /* 0x00000000fffff984 */ /* 0x000fe20000000800 */
[----:B------:R2:W-:Y:S07]  /*6170*/  MEMBAR.ALL.CTA ;  /* 0x0000000000007992 */ /* 0x0005ee0000008000 */
[----:B--2---:R-:W2:Y:S02]  /*6180*/  FENCE.VIEW.ASYNC.S ;  /* 0x00000000000073c6 */ /* 0x004ea40000000000 */
[----:B--2---:R-:W-:Y:S06]  /*6190*/  BAR.SYNC.DEFER_BLOCKING 0x1, 0x80 ;  /* 0x0042000000007b1d */ /* 0x004fec0000010000 */
[----:B------:R-:W-:Y:S05]  /*61a0*/  @P0 BRA `(.L_x_95) ;  /* 0x00000000001c0947 */ /* 0x000fea0003800000 */
[----:B------:R-:W-:Y:S01]  /*61b0*/  R2UR UR4, R72 ;  /* 0x00000000480472ca */ /* 0x000fe200000e0000 */
[----:B------:R-:W-:Y:S01]  /*61c0*/  UIADD3 UR6, UP0, UPT, UR54, 0x680, URZ ;  /* 0x0000068036067890 */ /* 0x000fe2000ff1e0ff */
[----:B------:R-:W-:Y:S03]  /*61d0*/  UMOV UR43, UR36 ;  /* 0x00000024002b7c82 */ /* 0x000fe60008000000 */
[----:B------:R-:W-:Y:S08]  /*61e0*/  UIADD3.X UR7, UPT, UPT, URZ, UR55, URZ, UP0, !UPT ;  /* 0x00000037ff077290 */ /* 0x000ff000087fe4ff */
[----:B------:R-:W-:Y:S09]  /*61f0*/  UIADD3 UR40, UPT, UPT, UR48, 0x200, UR4 ;  /* 0x0000020030287890 */ /* 0x000ff2000fffe004 */
[----:B------:R2:W-:Y:S02]  /*6200*/  UTMASTG.3D [UR40], [UR6] ;  /* 0x00000028060073b5 */ /* 0x0005e40008010000 */
[----:B--2---:R0:W-:Y:S02]  /*6210*/  UTMACMDFLUSH ;  /* 0x00000000000079b7 */ /* 0x0041e40000000000 */
.L_x_95:
[----:B------:R-:W-:Y:S05]  /*6220*/  BSYNC.RECONVERGENT B0 ;  /* 0x0000000000007941 */ /* 0x000fea0003800200 */
.L_x_94:
[----:B------:R-:W-:Y:S01]  /*6230*/  UIADD3 UR40, UPT, UPT, UR56, 0x1, URZ ;  /* 0x0000000138287890 */ /* 0x000fe2000fffe0ff */
[----:B------:R-:W-:Y:S03]  /*6240*/  BSSY.RECONVERGENT B0, `(.L_x_96) ;  /* 0x0000005000007945 */ /* 0x000fe60003800200 */
[----:B------:R-:W-:Y:S04]  /*6250*/  UISETP.NE.AND UP0, UPT, UR40, 0x3, UPT ;  /* 0x000000032800788c */ /* 0x000fe8000bf05270 */
[----:B------:R-:W-:Y:S01]  /*6260*/  USEL UR43, UR40, URZ, UP0 ;  /* 0x000000ff282b7287 */ /* 0x000fe20008000000 */
[----:B------:R-:W-:Y:S11]  /*6270*/  @P0 BRA `(.L_x_97) ;  /* 0x0000000000040947 */ /* 0x000ff60003800000 */
[----:B------:R-:W-:Y:S04]  /*6280*/  DEPBAR.LE SB0, 0x1 ;  /* 0x000080400000791a */ /* 0x000fe80000000000 */
.L_x_97:
[----:B------:R-:W-:Y:S05]  /*6290*/  BSYNC.RECONVERGENT B0 ;  /* 0x0000000000007941 */ /* 0x000fea0003800200 */
.L_x_96:
[----:B------:R-:W-:Y:S01]  /*62a0*/  BAR.SYNC.DEFER_BLOCKING 0x1, 0x80 ;  /* 0x0042000000007b1d */ /* 0x000fe20000010000 */
[----:B------:R-:W-:Y:S01]  /*62b0*/  ISETP.NE.AND P1, PT, R104, RZ, PT ;  /* 0x000000ff6800720c */ /* 0x000fe20003f25270 */
[----:B------:R-:W-:Y:S01]  /*62c0*/  UISETP.NE.AND UP0, UPT, UR50, URZ, UPT ;  /* 0x000000ff3200728c */ /* 0x000fe2000bf05270 */
[----:B------:R-:W-:Y:S11]  /*62d0*/  LEA R2, R74, UR48, 0x3 ;  /* 0x000000304a027c11 */ /* 0x000ff6000f8e18ff */
[----:B------:R-:W-:Y:S01]  /*62e0*/  @P1 SHF.L.U32 R3, R107, 0x1f, RZ ;  /* 0x0000001f6b031819 */ /* 0x000fe200000006ff */
[----:B------:R-:W-:Y:S06]  /*62f0*/  BRA.U !UP0, `(.L_x_98) ;  /* 0x0000000108247547 */ /* 0x000fec000b800000 */
[----:B------:R-:W-:Y:S01]  /*6300*/  IMAD.U32 R4, RZ, RZ, UR49 ;  /* 0x00000031ff047e24 */ /* 0x000fe2000f8e00ff */
[----:B------:R-:W-:Y:S01]  /*6310*/  MOV R0, UR37 ;  /* 0x0000002500007c02 */ /* 0x000fe20008000f00 */
[----:B------:R-:W-:Y:S03]  /*6320*/  UIADD3 UR49, UPT, UPT, UR49, 0x1, URZ ;  /* 0x0000000131317890 */ /* 0x000fe6000fffe0ff */
[----:B------:R-:W-:Y:S01]  /*6330*/  @P1 LEA R4, R4, UR48, 0x3 ;  /* 0x0000003004041c11 */ /* 0x000fe2000f8e18ff */
[----:B------:R-:W-:Y:S04]  /*6340*/  UISETP.NE.AND UP0, UPT, UR49, 0x3, UPT ;  /* 0x000000033100788c */ /* 0x000fe8000bf05270 */
[----:B------:R-:W-:Y:S01]  /*6350*/  @P1 VIADD R4, R4, 0x58 ;  /* 0x0000005804041836 */ /* 0x000fe20000000000 */
[----:B------:R-:W-:Y:S04]  /*6360*/  USEL UR49, UR49, URZ, UP0 ;  /* 0x000000ff31317287 */ /* 0x000fe80008000000 */
[----:B------:R-:W-:Y:S04]  /*6370*/  @P1 PRMT R0, R0, 0x654, R4 ;  /* 0x0000065400001816 */ /* 0x000fe80000000004 */
[----:B------:R2:W-:Y:S04]  /*6380*/  @P1 SYNCS.ARRIVE.TRANS64.RED.A1T0 RZ, [R0+URZ], RZ ;  /* 0x000000ff00ff19a7 */ /* 0x0005e800081004ff */
.L_x_98:
[----:B------:R-:W4:Y:S01]  /*6390*/  @P1 SYNCS.PHASECHK.TRANS64.TRYWAIT P0, [R2+URZ+0x40], R3 ;  /* 0x00004003020015a7 */ /* 0x000f2200080011ff */
[----:B------:R-:W-:Y:S01]  /*63a0*/  BSSY B1, `(.L_x_99) ;  /* 0x0000015000017945 */ /* 0x000fe20003800000 */
[----:B----4-:R-:W-:Y:S03]  /*63b0*/  @P1 SEL R75, RZ, 0x1, !P0 ;  /* 0x00000001ff4b1807 */ /* 0x010fe60004000000 */
[----:B------:R-:W-:Y:S05]  /*63c0*/  @!P1 BRA `(.L_x_100) ;  /* 0x0000000000489947 */ /* 0x000fea0003800000 */
[----:B------:R-:W-:Y:S01]  /*63d0*/  ISETP.NE.AND P1, PT, R108, RZ, PT ;  /* 0x000000ff6c00720c */ /* 0x000fe20003f25270 */
[----:B------:R-:W-:Y:S01]  /*63e0*/  BSSY B0, `(.L_x_101) ;  /* 0x000000a000007945 */ /* 0x000fe20003800000 */
[----:B------:R-:W-:Y:S11]  /*63f0*/  ISETP.NE.AND P0, PT, R75, RZ, PT ;  /* 0x000000ff4b00720c */ /* 0x000ff60003f05270 */
[----:B------:R-:W-:Y:S04]  /*6400*/  @P1 IMAD R74, R74, 0x2000, R99 ;  /* 0x000020004a4a1824 */ /* 0x000fe800078e0263 */
[----:B------:R-:W-:Y:S01]  /*6410*/  @P1 IMAD.IADD R4, R106, 0x1, R74 ;  /* 0x000000016a041824 */ /* 0x000fe200078e024a */
[----:B------:R-:W-:Y:S03]  /*6420*/  @P1 IADD3 R3, PT, PT, R105, R74, RZ ;  /* 0x0000004a69031210 */ /* 0x000fe60007ffe0ff */
[----:B--2---:R-:W-:Y:S01]  /*6430*/  @P1 IMAD.IADD R0, R98, 0x1, R4 ;  /* 0x0000000162001824 */ /* 0x004fe200078e0204 */
[----:B------:R-:W-:Y:S06]  /*6440*/  @P0 BRA `(.L_x_102) ;  /* 0x00000000000c0947 */ /* 0x000fec0003800000 */
[----:B------:R-:W-:Y:S04]  /*6450*/  SHF.L.U32 R107, R107, 0x1f, RZ ;  /* 0x0000001f6b6b7819 */ /* 0x000fe800000006ff */
[----:B------:R-:W2:Y:S02]  /*6460*/  SYNCS.PHASECHK.TRANS64.TRYWAIT P0, [R2+URZ+0x40], R107 ;  /* 0x0000406b020075a7 */ /* 0x000ea400080011ff */
[----:B--2---:R-:W-:Y:S05]  /*6470*/  @!P0 BRA `(.L_x_103) ;  /* 0x0000001800288947 */ /* 0x004fea0003800000 */
.L_x_102:
[----:B------:R-:W-:Y:S05]  /*6480*/  BSYNC B0 ;  /* 0x0000000000007941 */ /* 0x000fea0003800000 */
.L_x_101:
[----:B------:R-:W-:Y:S11]  /*6490*/  ISETP.NE.AND P0, PT, R108, RZ, PT ;  /* 0x000000ff6c00720c */ /* 0x000ff60003f05270 */
[----:B------:R-:W-:Y:S02]  /*64a0*/  @!UPT UIADD3 URZ, UPT, UPT, URZ, URZ, URZ ;  /* 0x000000fffffff290 */ /* 0x000fe4000fffe0ff */
[----:B------:R4:W1:Y:S04]  /*64b0*/  @P0 LDS.128 R56, [R74] ;  /* 0x000000004a380984 */ /* 0x0008680000000c00 */
[----:B------:R4:W1:Y:S04]  /*64c0*/  @P0 LDS.128 R68, [R3+0x20] ;  /* 0x0000200003440984 */ /* 0x0008680000000c00 */
[----:B------:R4:W1:Y:S04]  /*64d0*/  @P0 LDS.128 R60, [R4+0x10] ;  /* 0x00001000043c0984 */ /* 0x0008680000000c00 */
[----:B------:R4:W1:Y:S02]  /*64e0*/  @P0 LDS.128 R76, [R0+0x10] ;  /* 0x00001000004c0984 */ /* 0x0008640000000c00 */
.L_x_100:
[----:B------:R-:W-:Y:S05]  /*64f0*/  BSYNC B1 ;  /* 0x0000000000017941 */ /* 0x000fea0003800000 */
.L_x_99:
[----:B--2-4-:R-:W-:Y:S05]  /*6500*/  VIADD R0, R48, 0x20 ;  /* 0x0000002030007836 */ /* 0x014fea0000000000 */
[----:B------:R-:W-:Y:S04]  /*6510*/  SHF.R.U32.HI R0, RZ, 0x15, R0 ;  /* 0x00000015ff007819 */ /* 0x000fe80000011600 */
[----:B------:R-:W-:Y:S11]  /*6520*/  LOP3.LUT P0, RZ, R0, 0x3, R92, 0x48, !PT ;  /* 0x0000000300ff7812 */ /* 0x000ff6000780485c */
[----:B------:R-:W-:Y:S02]  /*6530*/  @!UPT UIADD3 URZ, UPT, UPT, URZ, URZ, URZ ;  /* 0x000000fffffff290 */ /* 0x000fe4000fffe0ff */
[----:B------:R-:W-:Y:S05]  /*6540*/  @!P0 BRA `(.L_x_104) ;  /* 0x0000000000408947 */ /* 0x000fea0003800000 */
[----:B------:R-:W2:Y:S01]  /*6550*/  LDCU.64 UR8, c[0x4][0x70] ;  /* 0x01000e00ff0877ac */ /* 0x000ea20008000a00 */
[----:B------:R-:W-:Y:S01]  /*6560*/  MOV R3, 0x0 ;  /* 0x0000000000037802 */ /* 0x000fe20000000f00 */
[----:B------:R-:W-:Y:S02]  /*6570*/  HFMA2 R12, -RZ, RZ, 0, 5.9604644775390625e-08 ;  /* 0x00000001ff0c7431 */ /* 0x000fe400000001ff */
[----:B-1----:R-:W-:Y:S02]  /*6580*/  IMAD.MOV.U32 R8, RZ, RZ, 0x192 ;  /* 0x00000192ff087424 */ /* 0x002fe400078e00ff */
[----:B------:R-:W-:Y:S01]  /*6590*/  IMAD.MOV.U32 R13, RZ, RZ, RZ ;  /* 0x000000ffff0d7224 */ /* 0x000fe200078e00ff */
[----:B------:R-:W1:Y:S01]  /*65a0*/  LDCU.64 UR6, c[0x4][0x78] ;  /* 0x01000f00ff0677ac */ /* 0x000e620008000a00 */
[----:B------:R-:W4:Y:S01]  /*65b0*/  LDC.64 R2, c[0x4][R3] ;  /* 0x0100000003027b82 */ /* 0x000f220000000a00 */
[----:B------:R-:W5:Y:S01]  /*65c0*/  LDCU.64 UR4, c[0x4][0x10] ;  /* 0x01000200ff0477ac */ /* 0x000f620008000a00 */
[----:B--2---:R-:W-:Y:S01]  /*65d0*/  MOV R5, UR9 ;  /* 0x0000000900057c02 */ /* 0x004fe20008000f00 */
[----:B------:R-:W-:Y:S01]  /*65e0*/  IMAD.U32 R4, RZ, RZ, UR8 ;  /* 0x00000008ff047e24 */ /* 0x000fe2000f8e00ff */
[----:B-1----:R-:W-:Y:S01]  /*65f0*/  MOV R7, UR7 ;  /* 0x0000000700077c02 */ /* 0x002fe20008000f00 */
[----:B------:R-:W-:Y:S01]  /*6600*/  IMAD.U32 R6, RZ, RZ, UR6 ;  /* 0x00000006ff067e24 */ /* 0x000fe2000f8e00ff */
[----:B-----5:R-:W-:Y:S01]  /*6610*/  MOV R11, UR5 ;  /* 0x00000005000b7c02 */ /* 0x020fe20008000f00 */
[----:B------:R-:W-:Y:S02]  /*6620*/  IMAD.U32 R10, RZ, RZ, UR4 ;  /* 0x00000004ff0a7e24 */ /* 0x000fe4000f8e00ff */
[----:B------:R-:W-:Y:S07]  /*6630*/  LEPC R20, `(.L_x_104) ;  /* 0x000000001014794e */ /* 0x000fee0000000000 */
[----:B---34-:R-:W-:Y:S05]  /*6640*/  CALL.ABS.NOINC R2 ;  /* 0x0000000002007343 */ /* 0x018fea0003c00000 */
.L_x_104:
[----:B------:R-:W-:Y:S01]  /*6650*/  ISETP.NE.AND P0, PT, R100, RZ, PT ;  /* 0x000000ff6400720c */ /* 0x000fe20003f05270 */
[----:B------:R-:W-:Y:S05]  /*6660*/  WARPSYNC.ALL ;  /* 0x0000000000007948 */ /* 0x000fea0003800000 */
[----:B------:R-:W-:Y:S01]  /*6670*/  R2UR UR4, R48 ;  /* 0x00000000300472ca */ /* 0x000fe200000e0000 */
[----:B------:R-:W-:Y:S01]  /*6680*/  USHF.L.U32 UR8, UR43, 0xd, URZ ;  /* 0x0000000d2b087899 */ /* 0x000fe200080006ff */
[----:B------:R-:W-:Y:S01]  /*6690*/  R2UR UR5, R73 ;  /* 0x00000000490572ca */ /* 0x000fe200000e0000 */
[----:B------:R-:W-:Y:S01]  /*66a0*/  BSSY.RECONVERGENT B0, `(.L_x_105) ;  /* 0x000008e000007945 */ /* 0x000fe20003800200 */
[C---:B-1----:R-:W-:Y:S02]  /*66b0*/  SHF.L.U32 R0, R56.reuse, 0x10, RZ ;  /* 0x0000001038007819 */ /* 0x042fe400000006ff */
[----:B------:R-:W-:Y:S02]  /*66c0*/  LOP3.LUT R2, R56, 0xffff0000, RZ, 0xc0, !PT ;  /* 0xffff000038027812 */ /* 0x000fe400078ec0ff */
[C---:B------:R-:W-:Y:S02]  /*66d0*/  SHF.L.U32 R3, R57.reuse, 0x10, RZ ;  /* 0x0000001039037819 */ /* 0x040fe400000006ff */
[----:B------:R-:W-:Y:S02]  /*66e0*/  LOP3.LUT R48, R57, 0xffff0000, RZ, 0xc0, !PT ;  /* 0xffff000039307812 */ /* 0x000fe400078ec0ff */
[C---:B------:R-:W-:Y:S01]  /*66f0*/  SHF.L.U32 R50, R58.reuse, 0x10, RZ ;  /* 0x000000103a327819 */ /* 0x040fe200000006ff */
[----:B------:R-:W1:Y:S01]  /*6700*/  LDTM.x32 R4, tmem[UR4+0x20] ;  /* 0x00002004000479ee */ /* 0x000e6200082c0000 */
[----:B------:R-:W-:Y:S01]  /*6710*/  LOP3.LUT R51, R58, 0xffff0000, RZ, 0xc0, !PT ;  /* 0xffff00003a337812 */ /* 0x000fe200078ec0ff */
[----:B------:R-:W-:Y:S01]  /*6720*/  NOP ;  /* 0x0000000000007918 */ /* 0x000fe20000000000 */
[C---:B------:R-:W-:Y:S01]  /*6730*/  SHF.L.U32 R52, R59.reuse, 0x10, RZ ;  /* 0x000000103b347819 */ /* 0x040fe200000006ff */
[----:B------:R-:W-:Y:S01]  /*6740*/  UIADD3 UR5, UPT, UPT, UR5, 0xc0, URZ ;  /* 0x000000c005057890 */ /* 0x000fe2000fffe0ff */
[----:B------:R-:W-:Y:S02]  /*6750*/  LOP3.LUT R53, R59, 0xffff0000, RZ, 0xc0, !PT ;  /* 0xffff00003b357812 */ /* 0x000fe400078ec0ff */
[C---:B------:R-:W-:Y:S01]  /*6760*/  SHF.L.U32 R54, R60.reuse, 0x10, RZ ;  /* 0x000000103c367819 */ /* 0x040fe200000006ff */
[----:B------:R-:W-:Y:S01]  /*6770*/  UPRMT UR5, UR37, 0x654, UR5 ;  /* 0x0000065425057896 */ /* 0x000fe20008000005 */
[----:B------:R-:W-:Y:S02]  /*6780*/  LOP3.LUT R55, R60, 0xffff0000, RZ, 0xc0, !PT ;  /* 0xffff00003c377812 */ /* 0x000fe400078ec0ff */
[C---:B------:R-:W-:Y:S02]  /*6790*/  SHF.L.U32 R56, R61.reuse, 0x10, RZ ;  /* 0x000000103d387819 */ /* 0x040fe400000006ff */
[----:B------:R-:W-:Y:S02]  /*67a0*/  LOP3.LUT R57, R61, 0xffff0000, RZ, 0xc0, !PT ;  /* 0xffff00003d397812 */ /* 0x000fe400078ec0ff */
[C---:B------:R-:W-:Y:S02]  /*67b0*/  SHF.L.U32 R58, R62.reuse, 0x10, RZ ;  /* 0x000000103e3a7819 */ /* 0x040fe400000006ff */
[----:B------:R-:W-:Y:S01]  /*67c0*/  LOP3.LUT R59, R62, 0xffff0000, RZ, 0xc0, !PT ;  /* 0xffff00003e3b7812 */ /* 0x000fe200078ec0ff */
[----:B-1----:R-:W-:Y:S01]  /*67d0*/  SYNCS.ARRIVE.TRANS64.RED.A1T0 RZ, [UR5], RZ ;  /* 0x000000ffffff79a7 */ /* 0x002fe20008100405 */
[C---:B------:R-:W-:Y:S02]  /*67e0*/  SHF.L.U32 R60, R63.reuse, 0x10, RZ ;  /* 0x000000103f3c7819 */ /* 0x040fe400000006ff */
[----:B------:R-:W-:Y:S02]  /*67f0*/  LOP3.LUT R61, R63, 0xffff0000, RZ, 0xc0, !PT ;  /* 0xffff00003f3d7812 */ /* 0x000fe400078ec0ff */
[C---:B------:R-:W-:Y:S01]  /*6800*/  SHF.L.U32 R62, R68.reuse, 0x10, RZ ;  /* 0x00000010443e7819 */ /* 0x040fe200000006ff */
[C---:B------:R-:W-:Y:S01]  /*6810*/  FMUL R4, R47.reuse, R4 ;  /* 0x000000042f047220 */ /* 0x040fe20000400000 */
[----:B------:R-:W-:Y:S01]  /*6820*/  LOP3.LUT R63, R68, 0xffff0000, RZ, 0xc0, !PT ;  /* 0xffff0000443f7812 */ /* 0x000fe200078ec0ff */
[----:B------:R-:W-:Y:S01]  /*6830*/  FMUL R5, R47, R5 ;  /* 0x000000052f057220 */ /* 0x000fe20000400000 */
[----:B---3--:R-:W-:Y:S01]  /*6840*/  SHF.L.U32 R64, R69, 0x10, RZ ;  /* 0x0000001045407819 */ /* 0x008fe200000006ff */
[----:B------:R-:W-:Y:S01]  /*6850*/  FMUL R6, R47, R6 ;  /* 0x000000062f067220 */ /* 0x000fe20000400000 */
[----:B------:R-:W-:Y:S01]  /*6860*/  LOP3.LUT R65, R69, 0xffff0000, RZ, 0xc0, !PT ;  /* 0xffff000045417812 */ /* 0x000fe200078ec0ff */
[----:B------:R-:W-:Y:S01]  /*6870*/  FMUL R7, R47, R7 ;  /* 0x000000072f077220 */ /* 0x000fe20000400000 */
[----:B------:R-:W-:Y:S01]  /*6880*/  SHF.L.U32 R66, R70, 0x10, RZ ;  /* 0x0000001046427819 */ /* 0x000fe200000006ff */
[----:B------:R-:W-:Y:S01]  /*6890*/  FFMA R4, R49, R0, R4 ;  /* 0x0000000031047223 */ /* 0x000fe20000000004 */
[C---:B------:R-:W-:Y:S01]  /*68a0*/  SHF.L.U32 R74, R78.reuse, 0x10, RZ ;  /* 0x000000104e4a7819 */ /* 0x040fe200000006ff */
[----:B------:R-:W-:Y:S01]  /*68b0*/  FMUL R8, R47, R8 ;  /* 0x000000082f087220 */ /* 0x000fe20000400000 */
[----:B------:R-:W-:Y:S01]  /*68c0*/  LOP3.LUT R75, R78, 0xffff0000, RZ, 0xc0, !PT ;  /* 0xffff00004e4b7812 */ /* 0x000fe200078ec0ff */
[C---:B------:R-:W-:Y:S01]  /*68d0*/  FFMA R5, R49.reuse, R2, R5 ;  /* 0x0000000231057223 */ /* 0x040fe20000000005 */
[----:B------:R-:W-:Y:S01]  /*68e0*/  LOP3.LUT R67, R70, 0xffff0000, RZ, 0xc0, !PT ;  /* 0xffff000046437812 */ /* 0x000fe200078ec0ff */
[C---:B------:R-:W-:Y:S01]  /*68f0*/  FFMA R6, R49.reuse, R3, R6 ;  /* 0x0000000331067223 */ /* 0x040fe20000000006 */
[----:B------:R-:W-:Y:S01]  /*6900*/  FFMA R7, R49, R48, R7 ;  /* 0x0000003031077223 */ /* 0x000fe20000000007 */
[----:B------:R-:W-:Y:S01]  /*6910*/  IADD3 R78, PT, PT, R99, UR8, RZ ;  /* 0x00000008634e7c10 */ /* 0x000fe2000fffe0ff */
[----:B------:R-:W-:Y:S01]  /*6920*/  FFMA R8, R49, R50, R8 ;  /* 0x0000003231087223 */ /* 0x000fe20000000008 */
[----:B------:R-:W-:Y:S01]  /*6930*/  F2FP.BF16.F32.PACK_AB R4, R5, R4 ;  /* 0x000000040504723e */ /* 0x000fe200000010ff */
[----:B------:R-:W-:Y:S01]  /*6940*/  FMUL R9, R47, R9 ;  /* 0x000000092f097220 */ /* 0x000fe20000400000 */
[----:B------:R-:W-:Y:S01]  /*6950*/  F2FP.BF16.F32.PACK_AB R5, R7, R6 ;  /* 0x000000060705723e */ /* 0x000fe200000010ff */
[----:B------:R-:W-:Y:S01]  /*6960*/  FMUL R0, R47, R10 ;  /* 0x0000000a2f007220 */ /* 0x000fe20000400000 */
[-C--:B------:R-:W-:Y:S01]  /*6970*/  IADD3 R106, PT, PT, R106, R78.reuse, RZ ;  /* 0x0000004e6a6a7210 */ /* 0x080fe20007ffe0ff */
[----:B------:R-:W-:Y:S01]  /*6980*/  FFMA R9, R49, R51, R9 ;  /* 0x0000003331097223 */ /* 0x000fe20000000009 */
[----:B------:R-:W-:Y:S01]  /*6990*/  IADD3 R105, PT, PT, R105, R78, RZ ;  /* 0x0000004e69697210 */ /* 0x000fe20007ffe0ff */
[----:B------:R-:W-:Y:S01]  /*69a0*/  FFMA R0, R49, R52, R0 ;  /* 0x0000003431007223 */ /* 0x000fe20000000000 */
[C---:B------:R-:W-:Y:S01]  /*69b0*/  FMUL R2, R47.reuse, R11 ;  /* 0x0000000b2f027220 */ /* 0x040fe20000400000 */
[----:B------:R-:W-:Y:S01]  /*69c0*/  FMUL R3, R47, R12 ;  /* 0x0000000c2f037220 */ /* 0x000fe20000400000 */
[----:B------:R-:W-:Y:S01]  /*69d0*/  F2FP.BF16.F32.PACK_AB R6, R9, R8 ;  /* 0x000000080906723e */ /* 0x000fe200000010ff */
[----:B------:R-:W-:Y:S01]  /*69e0*/  FMUL R10, R47, R13 ;  /* 0x0000000d2f0a7220 */ /* 0x000fe20000400000 */
[C---:B------:R-:W-:Y:S01]  /*69f0*/  FFMA R2, R49.reuse, R53, R2 ;  /* 0x0000003531027223 */ /* 0x040fe20000000002 */
[----:B------:R-:W-:Y:S01]  /*6a00*/  FFMA R3, R49, R54, R3 ;  /* 0x0000003631037223 */ /* 0x000fe20000000003 */
[----:B------:R-:W-:Y:S01]  /*6a10*/  FMUL R11, R47, R14 ;  /* 0x0000000e2f0b7220 */ /* 0x000fe20000400000 */
[----:B------:R-:W-:Y:S01]  /*6a20*/  FFMA R10, R49, R55, R10 ;  /* 0x00000037310a7223 */ /* 0x000fe2000000000a */
[C---:B------:R-:W-:Y:S01]  /*6a30*/  FMUL R15, R47.reuse, R15 ;  /* 0x0000000f2f0f7220 */ /* 0x040fe20000400000 */
[C---:B------:R-:W-:Y:S01]  /*6a40*/  FMUL R12, R47.reuse, R16 ;  /* 0x000000102f0c7220 */ /* 0x040fe20000400000 */
[----:B------:R-:W-:Y:S01]  /*6a50*/  FMUL R13, R47, R17 ;  /* 0x000000112f0d7220 */ /* 0x000fe20000400000 */
[----:B------:R-:W-:Y:S01]  /*6a60*/  FFMA R11, R49, R56, R11 ;  /* 0x00000038310b7223 */ /* 0x000fe2000000000b */
[----:B------:R-:W-:Y:S01]  /*6a70*/  FMUL R14, R47, R18 ;  /* 0x000000122f0e7220 */ /* 0x000fe20000400000 */
[----:B------:R-:W-:Y:S01]  /*6a80*/  FFMA R15, R49, R57, R15 ;  /* 0x00000039310f7223 */ /* 0x000fe2000000000f */
[----:B------:R-:W-:Y:S01]  /*6a90*/  FMUL R19, R47, R19 ;  /* 0x000000132f137220 */ /* 0x000fe20000400000 */
[----:B------:R-:W-:Y:S01]  /*6aa0*/  F2FP.BF16.F32.PACK_AB R7, R2, R0 ;  /* 0x000000000207723e */ /* 0x000fe200000010ff */
[----:B------:R-:W-:Y:S01]  /*6ab0*/  FFMA R12, R49, R58, R12 ;  /* 0x0000003a310c7223 */ /* 0x000fe2000000000c */
[----:B------:R-:W-:Y:S01]  /*6ac0*/  FMUL R16, R47, R20 ;  /* 0x000000142f107220 */ /* 0x000fe20000400000 */
[----:B------:R-:W-:Y:S01]  /*6ad0*/  FFMA R13, R49, R59, R13 ;  /* 0x0000003b310d7223 */ /* 0x000fe2000000000d */
[----:B------:R-:W-:Y:S01]  /*6ae0*/  FMUL R17, R47, R21 ;  /* 0x000000152f117220 */ /* 0x000fe20000400000 */
[----:B------:R1:W-:Y:S01]  /*6af0*/  STS.128 [R99+UR8], R4 ;  /* 0x0000000463007988 */ /* 0x0003e20008000c08 */
[----:B------:R-:W-:Y:S01]  /*6b00*/  SHF.L.U32 R68, R71, 0x10, RZ ;  /* 0x0000001047447819 */ /* 0x000fe200000006ff */
[----:B------:R-:W-:Y:S01]  /*6b10*/  FFMA R14, R49, R60, R14 ;  /* 0x0000003c310e7223 */ /* 0x000fe2000000000e */
[----:B------:R-:W-:Y:S01]  /*6b20*/  LOP3.LUT R69, R71, 0xffff0000, RZ, 0xc0, !PT ;  /* 0xffff000047457812 */ /* 0x000fe200078ec0ff */
[----:B------:R-:W-:Y:S01]  /*6b30*/  FMUL R18, R47, R22 ;  /* 0x000000162f127220 */ /* 0x000fe20000400000 */
[----:B------:R-:W-:Y:S01]  /*6b40*/  SHF.L.U32 R70, R76, 0x10, RZ ;  /* 0x000000104c467819 */ /* 0x000fe200000006ff */
[----:B------:R-:W-:Y:S01]  /*6b50*/  FFMA R19, R49, R61, R19 ;  /* 0x0000003d31137223 */ /* 0x000fe20000000013 */
[----:B------:R-:W-:Y:S01]  /*6b60*/  FMUL R23, R47, R23 ;  /* 0x000000172f177220 */ /* 0x000fe20000400000 */
[----:B------:R-:W-:Y:S01]  /*6b70*/  FFMA R16, R49, R62, R16 ;  /* 0x0000003e31107223 */ /* 0x000fe20000000010 */
[----:B------:R-:W-:Y:S01]  /*6b80*/  FMUL R20, R47, R24 ;  /* 0x000000182f147220 */ /* 0x000fe20000400000 */
[----:B------:R-:W-:Y:S01]  /*6b90*/  FFMA R17, R49, R63, R17 ;  /* 0x0000003f31117223 */ /* 0x000fe20000000011 */
[----:B------:R-:W-:Y:S01]  /*6ba0*/  FMUL R21, R47, R25 ;  /* 0x000000192f157220 */ /* 0x000fe20000400000 */
[----:B------:R-:W-:Y:S01]  /*6bb0*/  FFMA R18, R49, R64, R18 ;  /* 0x0000004031127223 */ /* 0x000fe20000000012 */
[----:B------:R-:W-:Y:S01]  /*6bc0*/  FMUL R22, R47, R26 ;  /* 0x0000001a2f167220 */ /* 0x000fe20000400000 */
[----:B------:R-:W-:Y:S01]  /*6bd0*/  F2FP.BF16.F32.PACK_AB R8, R10, R3 ;  /* 0x000000030a08723e */ /* 0x000fe200000010ff */
[----:B------:R-:W-:Y:S01]  /*6be0*/  FFMA R23, R49, R65, R23 ;  /* 0x0000004131177223 */ /* 0x000fe20000000017 */
[----:B------:R-:W-:Y:S01]  /*6bf0*/  F2FP.BF16.F32.PACK_AB R9, R15, R11 ;  /* 0x0000000b0f09723e */ /* 0x000fe200000010ff */
[----:B------:R-:W-:Y:S01]  /*6c00*/  FMUL R27, R47, R27 ;  /* 0x0000001b2f1b7220 */ /* 0x000fe20000400000 */
[----:B------:R-:W-:Y:S01]  /*6c10*/  F2FP.BF16.F32.PACK_AB R10, R13, R12 ;  /* 0x0000000c0d0a723e */ /* 0x000fe200000010ff */
[----:B------:R-:W-:Y:S01]  /*6c20*/  FFMA R20, R49, R66, R20 ;  /* 0x0000004231147223 */ /* 0x000fe20000000014 */
[----:B------:R-:W-:Y:S01]  /*6c30*/  F2FP.BF16.F32.PACK_AB R11, R19, R14 ;  /* 0x0000000e130b723e */ /* 0x000fe200000010ff */
[----:B------:R-:W-:Y:S01]  /*6c40*/  FMUL R24, R47, R28 ;  /* 0x0000001c2f187220 */ /* 0x000fe20000400000 */
[----:B------:R-:W-:Y:S01]  /*6c50*/  LOP3.LUT R71, R76, 0xffff0000, RZ, 0xc0, !PT ;  /* 0xffff00004c477812 */ /* 0x000fe200078ec0ff */
[----:B------:R-:W-:Y:S01]  /*6c60*/  FFMA R21, R49, R67, R21 ;  /* 0x0000004331157223 */ /* 0x000fe20000000015 */
[----:B------:R-:W-:Y:S01]  /*6c70*/  SHF.L.U32 R72, R77, 0x10, RZ ;  /* 0x000000104d487819 */ /* 0x000fe200000006ff */
[----:B------:R1:W-:Y:S01]  /*6c80*/  STS.128 [R106+0x10], R8 ;  /* 0x000010086a007388 */ /* 0x0003e20000000c00 */
[----:B------:R-:W-:Y:S01]  /*6c90*/  FMUL R25, R47, R29 ;  /* 0x0000001d2f197220 */ /* 0x000fe20000400000 */
[----:B------:R-:W-:Y:S01]  /*6ca0*/  FFMA R22, R49, R68, R22 ;  /* 0x0000004431167223 */ /* 0x000fe20000000016 */
[----:B------:R-:W-:Y:S01]  /*6cb0*/  LOP3.LUT R73, R77, 0xffff0000, RZ, 0xc0, !PT ;  /* 0xffff00004d497812 */ /* 0x000fe200078ec0ff */
[----:B------:R-:W-:Y:S01]  /*6cc0*/  FMUL R26, R47, R30 ;  /* 0x0000001e2f1a7220 */ /* 0x000fe20000400000 */
[----:B------:R-:W-:Y:S01]  /*6cd0*/  FFMA R27, R49, R69, R27 ;  /* 0x00000045311b7223 */ /* 0x000fe2000000001b */
[----:B------:R-:W-:Y:S01]  /*6ce0*/  FMUL R31, R47, R31 ;  /* 0x0000001f2f1f7220 */ /* 0x000fe20000400000 */
[----:B------:R-:W-:Y:S01]  /*6cf0*/  FFMA R24, R49, R70, R24 ;  /* 0x0000004631187223 */ /* 0x000fe20000000018 */
[----:B------:R-:W-:Y:S01]  /*6d00*/  FMUL R28, R47, R32 ;  /* 0x000000202f1c7220 */ /* 0x000fe20000400000 */
[----:B------:R-:W-:Y:S01]  /*6d10*/  FFMA R25, R49, R71, R25 ;  /* 0x0000004731197223 */ /* 0x000fe20000000019 */
[----:B------:R-:W-:Y:S01]  /*6d20*/  SHF.L.U32 R76, R79, 0x10, RZ ;  /* 0x000000104f4c7819 */ /* 0x000fe200000006ff */
[----:B------:R-:W-:Y:S01]  /*6d30*/  FMUL R29, R47, R33 ;  /* 0x000000212f1d7220 */ /* 0x000fe20000400000 */
[----:B------:R-:W-:Y:S01]  /*6d40*/  F2FP.BF16.F32.PACK_AB R16, R17, R16 ;  /* 0x000000101110723e */ /* 0x000fe200000010ff */
[----:B------:R-:W-:Y:S01]  /*6d50*/  FFMA R26, R49, R72, R26 ;  /* 0x00000048311a7223 */ /* 0x000fe2000000001a */
[----:B------:R-:W-:Y:S01]  /*6d60*/  LOP3.LUT R77, R79, 0xffff0000, RZ, 0xc0, !PT ;  /* 0xffff00004f4d7812 */ /* 0x000fe200078ec0ff */
[----:B------:R-:W-:Y:S01]  /*6d70*/  FMUL R30, R47, R34 ;  /* 0x000000222f1e7220 */ /* 0x000fe20000400000 */
[----:B------:R-:W-:Y:S01]  /*6d80*/  F2FP.BF16.F32.PACK_AB R17, R23, R18 ;  /* 0x000000121711723e */ /* 0x000fe200000010ff */
[----:B------:R-:W-:Y:S01]  /*6d90*/  FFMA R31, R49, R73, R31 ;  /* 0x00000049311f7223 */ /* 0x000fe2000000001f */
[----:B------:R-:W-:Y:S01]  /*6da0*/  FMUL R35, R47, R35 ;  /* 0x000000232f237220 */ /* 0x000fe20000400000 */
[----:B------:R-:W-:Y:S01]  /*6db0*/  F2FP.BF16.F32.PACK_AB R18, R21, R20 ;  /* 0x000000141512723e */ /* 0x000fe200000010ff */
[----:B------:R-:W-:Y:S01]  /*6dc0*/  FFMA R28, R49, R74, R28 ;  /* 0x0000004a311c7223 */ /* 0x000fe2000000001c */
[----:B------:R-:W-:Y:S01]  /*6dd0*/  F2FP.BF16.F32.PACK_AB R19, R27, R22 ;  /* 0x000000161b13723e */ /* 0x000fe200000010ff */
[C---:B------:R-:W-:Y:S01]  /*6de0*/  FFMA R29, R49.reuse, R75, R29 ;  /* 0x0000004b311d7223 */ /* 0x040fe2000000001d */
[C---:B------:R-:W-:Y:S01]  /*6df0*/  FFMA R30, R49.reuse, R76, R30 ;  /* 0x0000004c311e7223 */ /* 0x040fe2000000001e */
[----:B------:R-:W-:Y:S01]  /*6e00*/  FFMA R35, R49, R77, R35 ;  /* 0x0000004d31237223 */ /* 0x000fe20000000023 */
[----:B------:R-:W-:Y:S01]  /*6e10*/  F2FP.BF16.F32.PACK_AB R24, R25, R24 ;  /* 0x000000181918723e */ /* 0x000fe200000010ff */
[----:B------:R1:W-:Y:S01]  /*6e20*/  STS.128 [R105+0x20], R16 ;  /* 0x0000201069007388 */ /* 0x0003e20000000c00 */
[----:B------:R-:W-:Y:S02]  /*6e30*/  F2FP.BF16.F32.PACK_AB R25, R31, R26 ;  /* 0x0000001a1f19723e */ /* 0x000fe400000010ff */
[----:B------:R-:W-:Y:S02]  /*6e40*/  F2FP.BF16.F32.PACK_AB R26, R29, R28 ;  /* 0x0000001c1d1a723e */ /* 0x000fe400000010ff */
[----:B------:R-:W-:Y:S02]  /*6e50*/  F2FP.BF16.F32.PACK_AB R27, R35, R30 ;  /* 0x0000001e231b723e */ /* 0x000fe400000010ff */
[----:B------:R-:W-:Y:S05]  /*6e60*/  IADD3 R0, PT, PT, R98, R106, RZ ;  /* 0x0000006a62007210 */ /* 0x000fea0007ffe0ff */
        /* <DEDUP_REMOVED lines=9> */
[----:B------:R-:W-:Y:S02]  /*6f00*/  UIADD3 UR10, UP0, UPT, UR54, 0x680, URZ ;  /* 0x00000680360a7890 */ /* 0x000fe4000ff1e0ff */
[----:B------:R-:W-:Y:S02]  /*6f10*/  UIADD3 UR5, UPT, UPT, UR41, 0x20, URZ ;  /* 0x0000002029057890 */ /* 0x000fe4000fffe0ff */
[----:B------:R-:W-:Y:S02]  /*6f20*/  UIADD3 UR4, UPT, UPT, UR48, 0x200, UR8 ;  /* 0x0000020030047890 */ /* 0x000fe4000fffe008 */
[----:B------:R-:W-:Y:S01]  /*6f30*/  UIADD3.X UR11, UPT, UPT, URZ, UR55, URZ, UP0, !UPT ;  /* 0x00000037ff0b7290 */ /* 0x000fe200087fe4ff */
[----:B------:R-:W-:Y:S01]  /*6f40*/  UMOV UR6, UR42 ;  /* 0x0000002a00067c82 */ /* 0x000fe20008000000 */
[----:B------:R-:W-:Y:S07]  /*6f50*/  UMOV UR7, UR36 ;  /* 0x0000002400077c82 */ /* 0x000fee0008000000 */
[----:B------:R2:W-:Y:S02]  /*6f60*/  UTMASTG.3D [UR4], [UR10] ;  /* 0x000000040a0073b5 */ /* 0x0005e40008010000 */
[----:B--2---:R0:W-:Y:S02]  /*6f70*/  UTMACMDFLUSH ;  /* 0x00000000000079b7 */ /* 0x0041e40000000000 */
.L_x_106:
[----:B------:R-:W-:Y:S05]  /*6f80*/  BSYNC.RECONVERGENT B0 ;  /* 0x0000000000007941 */ /* 0x000fea0003800200 */
.L_x_105:
[----:B------:R-:W-:Y:S01]  /*6f90*/  UIADD3 UR43, UPT, UPT, UR43, 0x1, URZ ;  /* 0x000000012b2b7890 */ /* 0x000fe2000fffe0ff */
[----:B------:R-:W-:Y:S03]  /*6fa0*/  BSSY.RECONVERGENT B0, `(.L_x_107) ;  /* 0x0000008000007945 */ /* 0x000fe60003800200 */
[----:B------:R-:W-:Y:S04]  /*6fb0*/  UISETP.NE.AND UP0, UPT, UR43, 0x3, UPT ;  /* 0x000000032b00788c */ /* 0x000fe8000bf05270 */
[----:B------:R-:W-:Y:S02]  /*6fc0*/  UISETP.EQ.XOR UP1, UPT, UR40, 0x3, !UP0 ;  /* 0x000000032800788c */ /* 0x000fe4000c722a70 */
[----:B------:R-:W-:Y:S02]  /*6fd0*/  USEL UR56, UR43, URZ, UP0 ;  /* 0x000000ff2b387287 */ /* 0x000fe40008000000 */
[----:B------:R-:W-:Y:S04]  /*6fe0*/  USEL UR4, URZ, 0x1, !UP1 ;  /* 0x00000001ff047887 */ /* 0x000fe8000c800000 */
[----:B------:R-:W-:Y:S01]  /*6ff0*/  ULOP3.LUT UR51, UR51, UR4, URZ, 0x3c, !UPT ;  /* 0x0000000433337292 */ /* 0x000fe2000f8e3cff */
[----:B------:R-:W-:Y:S11]  /*7000*/  @P0 BRA `(.L_x_108) ;  /* 0x0000000000040947 */ /* 0x000ff60003800000 */
[----:B------:R-:W-:Y:S04]  /*7010*/  DEPBAR.LE SB0, 0x1 ;  /* 0x000080400000791a */ /* 0x000fe80000000000 */
.L_x_108:
[----:B------:R-:W-:Y:S05]  /*7020*/  BSYNC.RECONVERGENT B0 ;  /* 0x0000000000007941 */ /* 0x000fea0003800200 */
.L_x_107:
[----:B------:R-:W-:Y:S01]  /*7030*/  BAR.SYNC.DEFER_BLOCKING 0x1, 0x80 ;  /* 0x0042000000007b1d */ /* 0x000fe20000010000 */
[----:B------:R-:W-:Y:S01]  /*7040*/  UISETP.NE.AND UP0, UPT, UR50, -0x2, UPT ;  /* 0xfffffffe3200788c */ /* 0x000fe2000bf05270 */
[----:B------:R-:W-:Y:S08]  /*7050*/  IADD3 R45, PT, PT, R45, 0x1, RZ ;  /* 0x000000012d2d7810 */ /* 0x000ff00007ffe0ff */
[----:B------:R-:W-:Y:S05]  /*7060*/  BRA.U !UP0, `(.L_x_109) ;  /* 0x0000000108287547 */ /* 0x000fea000b800000 */
[----:B------:R-:W-:Y:S01]  /*7070*/  ISETP.NE.AND P0, PT, R104, RZ, PT ;  /* 0x000000ff6800720c */ /* 0x000fe20003f05270 */
[----:B------:R-:W-:Y:S01]  /*7080*/  IMAD.U32 R2, RZ, RZ, UR49 ;  /* 0x00000031ff027e24 */ /* 0x000fe2000f8e00ff */
[----:B------:R-:W-:Y:S01]  /*7090*/  UIADD3 UR49, UPT, UPT, UR49, 0x1, URZ ;  /* 0x0000000131317890 */ /* 0x000fe2000fffe0ff */
[----:B-1----:R-:W-:Y:S03]  /*70a0*/  IMAD.U32 R0, RZ, RZ, UR37 ;  /* 0x00000025ff007e24 */ /* 0x002fe6000f8e00ff */
[----:B------:R-:W-:Y:S04]  /*70b0*/  UISETP.NE.AND UP0, UPT, UR49, 0x3, UPT ;  /* 0x000000033100788c */ /* 0x000fe8000bf05270 */
[----:B------:R-:W-:Y:S03]  /*70c0*/  USEL UR49, UR49, URZ, UP0 ;  /* 0x000000ff31317287 */ /* 0x000fe60008000000 */
[----:B------:R-:W-:Y:S05]  /*70d0*/  @P0 LEA R2, R2, UR48, 0x3 ;  /* 0x0000003002020c11 */ /* 0x000fea000f8e18ff */
[----:B------:R-:W-:Y:S05]  /*70e0*/  @P0 VIADD R2, R2, 0x58 ;  /* 0x0000005802020836 */ /* 0x000fea0000000000 */
[----:B------:R-:W-:Y:S04]  /*70f0*/  @P0 PRMT R0, R0, 0x654, R2 ;  /* 0x0000065400000816 */ /* 0x000fe80000000002 */
[----:B------:R2:W-:Y:S03]  /*7100*/  @P0 SYNCS.ARRIVE.TRANS64.RED.A1T0 RZ, [R0+URZ], RZ ;  /* 0x000000ff00ff09a7 */ /* 0x0005e600081004ff */
.L_x_109:
[----:B------:R-:W-:Y:S01]  /*7110*/  ISETP.NE.AND P2, PT, R101, RZ, PT ;  /* 0x000000ff6500720c */ /* 0x000fe20003f45270 */
[----:B------:R-:W-:Y:S01]  /*7120*/  UIADD3 UR50, UPT, UPT, UR50, 0x2, URZ ;  /* 0x0000000232327890 */ /* 0x000fe2000fffe0ff */
[----:B------:R-:W-:Y:S01]  /*7130*/  ISETP.NE.AND P0, PT, R103, 0x2, PT ;  /* 0x000000026700780c */ /* 0x000fe20003f05270 */
[----:B------:R-:W-:Y:S01]  /*7140*/  IMAD.IADD R14, R43, 0x1, R86 ;  /* 0x000000012b0e7824 */ /* 0x000fe200078e0256 */
[----:B------:R-:W-:Y:S01]  /*7150*/  ISETP.NE.AND P1, PT, R45, 0x4, PT ;  /* 0x000000042d00780c */ /* 0x000fe20003f25270 */
[----:B------:R-:W-:Y:S01]  /*7160*/  IMAD.IADD R15, R44, 0x1, R87 ;  /* 0x000000012c0f7824 */ /* 0x000fe200078e0257 */
[----:B------:R-:W-:Y:S02]  /*7170*/  SEL R2, RZ, 0x1, P0 ;  /* 0x00000001ff027807 */ /* 0x000fe40000000000 */
[----:B-12---:R-:W-:Y:S02]  /*7180*/  SEL R0, RZ, 0x1, P1 ;  /* 0x00000001ff007807 */ /* 0x006fe40000800000 */
[----:B------:R-:W-:Y:S02]  /*7190*/  LOP3.LUT R96, R96, R2, RZ, 0x3c, !PT ;  /* 0x0000000260607212 */ /* 0x000fe400078e3cff */
[----:B------:R-:W-:Y:S02]  /*71a0*/  LOP3.LUT R97, R97, R0, RZ, 0x3c, !PT ;  /* 0x0000000061617212 */ /* 0x000fe400078e3cff */
[----:B------:R-:W-:Y:S02]  /*71b0*/  @P2 R2UR UR36, R95 ;  /* 0x000000005f2422ca */ /* 0x000fe400000e0000 */
[----:B------:R-:W-:Y:S02]  /*71c0*/  SEL R103, R103, RZ, P0 ;  /* 0x000000ff67677207 */ /* 0x000fe40000000000 */
[----:B------:R-:W-:Y:S01]  /*71d0*/  SEL R45, R45, RZ, P1 ;  /* 0x000000ff2d2d7207 */ /* 0x000fe20000800000 */
[----:B------:R-:W-:Y:S10]  /*71e0*/  @P2 BRA `(.L_x_110) ;  /* 0xffffffd800042947 */ /* 0x000ff4000383ffff */
[----:B------:R-:W-:-:S09]  /*71f0*/  UISETP.NE.AND UP0, UPT, UR53, URZ, UPT ;  /* 0x000000ff3500728c */ /* 0x000fd2000bf05270 */
[----:B------:R-:W-:Y:S05]  /*7200*/  BRA.U !UP0, `(.L_x_111) ;  /* 0x0000000108487547 */ /* 0x000fea000b800000 */
[----:B------:R-:W1:Y:S02]  /*7210*/  LDCU.64 UR4, c[0x0][0x890] ;  /* 0x00011200ff0477ac */ /* 0x000e640008000a00 */
[----:B-1----:R-:W-:-:S04]  /*7220*/  UISETP.NE.U32.AND UP0, UPT, UR4, URZ, UPT ;  /* 0x000000ff0400728c */ /* 0x002fc8000bf05070 */
[----:B------:R-:W-:-:S09]  /*7230*/  UISETP.NE.AND.EX UP0, UPT, UR5, URZ, UPT, UP0 ;  /* 0x000000ff0500728c */ /* 0x000fd2000bf05300 */
[----:B------:R-:W-:Y:S05]  /*7240*/  BRA.U UP0, `(.L_x_112) ;  /* 0x00000001000c7547 */ /* 0x000fea000b800000 */
[----:B------:R-:W-:-:S13]  /*7250*/  FSETP.NEU.AND P0, PT, R49, RZ, PT ;  /* 0x000000ff3100720b */ /* 0x000fda0003f0d000 */
[----:B------:R-:W-:Y:S05]  /*7260*/  @!P0 EXIT ;  /* 0x000000000000894d */ /* 0x000fea0003800000 */
[----:B------:R-:W-:Y:S05]  /*7270*/  BRA `(.L_x_111) ;  /* 0x00000000002c7947 */ /* 0x000fea0003800000 */
.L_x_112:
[----:B------:R-:W-:Y:S01]  /*7280*/  ISETP.NE.AND P0, PT, R102, RZ, PT ;  /* 0x000000ff6600720c */ /* 0x000fe20003f05270 */
[----:B------:R-:W-:-:S12]  /*7290*/  BSSY.RECONVERGENT B0, `(.L_x_111) ;  /* 0x0000009000007945 */ /* 0x000fd80003800200 */
[----:B------:R-:W-:Y:S05]  /*72a0*/  @P0 BRA `(.L_x_113) ;  /* 0x0000000000140947 */ /* 0x000fea0003800000 */
[----:B------:R-:W1:Y:S02]  /*72b0*/  LDCU.64 UR4, c[0x0][0x888] ;  /* 0x00011100ff0477ac */ /* 0x000e640008000a00 */
[----:B-1----:R-:W-:-:S04]  /*72c0*/  ISETP.NE.U32.AND P0, PT, RZ, UR4, PT ;  /* 0x00000004ff007c0c */ /* 0x002fc8000bf05070 */
[----:B------:R-:W-:-:S13]  /*72d0*/  ISETP.NE.AND.EX P0, PT, RZ, UR5, PT, P0 ;  /* 0x00000005ff007c0c */ /* 0x000fda000bf05300 */
[----:B------:R-:W-:Y:S05]  /*72e0*/  @!P0 EXIT ;  /* 0x000000000000894d */ /* 0x000fea0003800000 */
[----:B------:R-:W-:Y:S05]  /*72f0*/  BRA `(.L_x_114) ;  /* 0x0000000000087947 */ /* 0x000fea0003800000 */
.L_x_113:
[----:B------:R-:W-:-:S13]  /*7300*/  FSETP.NEU.AND P0, PT, R49, RZ, PT ;  /* 0x000000ff3100720b */ /* 0x000fda0003f0d000 */
[----:B------:R-:W-:Y:S05]  /*7310*/  @!P0 EXIT ;  /* 0x000000000000894d */ /* 0x000fea0003800000 */
.L_x_114:
[----:B------:R-:W-:Y:S05]  /*7320*/  BSYNC.RECONVERGENT B0 ;  /* 0x0000000000007941 */ /* 0x000fea0003800200 */
.L_x_111:
[----:B------:R-:W-:Y:S01]  /*7330*/  ULEA UR4, UR49, UR48, 0x3 ;  /* 0x0000003031047291 */ /* 0x000fe2000f8e18ff */
[----:B------:R-:W-:-:S04]  /*7340*/  DEPBAR.LE SB0, 0x0 ;  /* 0x000080000000791a */ /* 0x000fc80000000000 */
[----:B------:R-:W-:-:S04]  /*7350*/  UIADD3 UR4, UPT, UPT, UR4, 0x58, URZ ;  /* 0x0000005804047890 */ /* 0x000fc8000fffe0ff */
[----:B------:R-:W-:-:S09]  /*7360*/  UPRMT UR4, UR37, 0x654, UR4 ;  /* 0x0000065425047896 */ /* 0x000fd20008000004 */
[----:B------:R-:W-:Y:S01]  /*7370*/  SYNCS.ARRIVE.TRANS64.RED.A1T0 RZ, [UR4], RZ ;  /* 0x000000ffffff79a7 */ /* 0x000fe20008100404 */
[----:B------:R-:W-:Y:S05]  /*7380*/  EXIT ;  /* 0x000000000000794d */ /* 0x000fea0003800000 */
.L_x_19:
[----:B--2---:R2:W1:Y:S02]  /*7390*/  SYNCS.PHASECHK.TRANS64.TRYWAIT P0, [R2+URZ+0xf0], R3 ;  /* 0x0000f003020075a7 */ /* 0x00446400080011ff */
[----:B-1----:R-:W-:Y:S05]  /*73a0*/  @!P0 NANOSLEEP.SYNCS 0x989680 ;  /* 0x009896800000895d */ /* 0x002fea0003900000 */
[----:B------:R-:W1:Y:S02]  /*73b0*/  @!P0 SYNCS.PHASECHK.TRANS64 P0, [R2+URZ+0xf0], R3 ;  /* 0x0000f003020085a7 */ /* 0x000e6400080010ff */
[----:B-1----:R-:W-:Y:S05]  /*73c0*/  @!P0 BRA `(.L_x_19) ;  /* 0xfffffffc00f08947 */ /* 0x002fea000383ffff */
[----:B------:R-:W-:Y:S05]  /*73d0*/  BRA `(.L_x_115) ;  /* 0xffffffa000787947 */ /* 0x000fea000383ffff */
.L_x_22:
[----:B-1----:R-:W-:-:S07]  /*73e0*/  MOV R2, UR33 ;  /* 0x0000002100027c02 */ /* 0x002fce0008000f00 */
.L_x_116:
[----:B-1----:R1:W2:Y:S02]  /*73f0*/  SYNCS.PHASECHK.TRANS64.TRYWAIT P0, [R2+URZ+0x20], R4 ;  /* 0x00002004020075a7 */ /* 0x0022a400080011ff */
[----:B--2---:R-:W-:Y:S05]  /*7400*/  @!P0 NANOSLEEP.SYNCS 0x989680 ;  /* 0x009896800000895d */ /* 0x004fea0003900000 */
[----:B------:R-:W2:Y:S02]  /*7410*/  @!P0 SYNCS.PHASECHK.TRANS64 P0, [R2+URZ+0x20], R4 ;  /* 0x00002004020085a7 */ /* 0x000ea400080010ff */
[----:B--2---:R-:W-:Y:S05]  /*7420*/  @!P0 BRA `(.L_x_116) ;  /* 0xfffffffc00f08947 */ /* 0x004fea000383ffff */
[----:B------:R-:W-:Y:S05]  /*7430*/  BRA `(.L_x_21) ;  /* 0xffffffa000c87947 */ /* 0x000fea000383ffff */
.L_x_28:
[----:B-1----:R-:W-:-:S07]  /*7440*/  MOV R2, UR17 ;  /* 0x0000001100027c02 */ /* 0x002fce0008000f00 */
.L_x_117:
[----:B-1----:R1:W2:Y:S02]  /*7450*/  SYNCS.PHASECHK.TRANS64.TRYWAIT P0, [R2+URZ+0x20], R4 ;  /* 0x00002004020075a7 */ /* 0x0022a400080011ff */
[----:B--2---:R-:W-:Y:S05]  /*7460*/  @!P0 NANOSLEEP.SYNCS 0x989680 ;  /* 0x009896800000895d */ /* 0x004fea0003900000 */
[----:B------:R-:W2:Y:S02]  /*7470*/  @!P0 SYNCS.PHASECHK.TRANS64 P0, [R2+URZ+0x20], R4 ;  /* 0x00002004020085a7 */ /* 0x000ea400080010ff */
[----:B--2---:R-:W-:Y:S05]  /*7480*/  @!P0 BRA `(.L_x_117) ;  /* 0xfffffffc00f08947 */ /* 0x004fea000383ffff */
[----:B------:R-:W-:Y:S05]  /*7490*/  BRA `(.L_x_27) ;  /* 0xffffffa400707947 */ /* 0x000fea000383ffff */
.L_x_32:
[----:B-1----:R1:W2:Y:S02]  /*74a0*/  SYNCS.PHASECHK.TRANS64.TRYWAIT P0, [R2+URZ+0x80], R3 ;  /* 0x00008003020075a7 */ /* 0x0022a400080011ff */
[----:B--2---:R-:W-:Y:S05]  /*74b0*/  @!P0 NANOSLEEP.SYNCS 0x989680 ;  /* 0x009896800000895d */ /* 0x004fea0003900000 */
[----:B------:R-:W2:Y:S02]  /*74c0*/  @!P0 SYNCS.PHASECHK.TRANS64 P0, [R2+URZ+0x80], R3 ;  /* 0x00008003020085a7 */ /* 0x000ea400080010ff */
[----:B--2---:R-:W-:Y:S05]  /*74d0*/  @!P0 BRA `(.L_x_32) ;  /* 0xfffffffc00f08947 */ /* 0x004fea000383ffff */
[----:B------:R-:W-:Y:S05]  /*74e0*/  BRA `(.L_x_118) ;  /* 0xffffffa800007947 */ /* 0x000fea000383ffff */
.L_x_36:
[----:B----4-:R-:W-:-:S07]  /*74f0*/  MOV R0, UR5 ;  /* 0x0000000500007c02 */ /* 0x010fce0008000f00 */
.L_x_119:
[----:B-1----:R1:W2:Y:S02]  /*7500*/  SYNCS.PHASECHK.TRANS64.TRYWAIT P0, [R0+URZ], R2 ;  /* 0x00000002000075a7 */ /* 0x0022a400080011ff */
[----:B--2---:R-:W-:Y:S05]  /*7510*/  @!P0 NANOSLEEP.SYNCS 0x989680 ;  /* 0x009896800000895d */ /* 0x004fea0003900000 */
[----:B------:R-:W2:Y:S02]  /*7520*/  @!P0 SYNCS.PHASECHK.TRANS64 P0, [R0+URZ], R2 ;  /* 0x00000002000085a7 */ /* 0x000ea400080010ff */
[----:B--2---:R-:W-:Y:S05]  /*7530*/  @!P0 BRA `(.L_x_119) ;  /* 0xfffffffc00f08947 */ /* 0x004fea000383ffff */
[----:B------:R-:W-:Y:S05]  /*7540*/  BRA `(.L_x_120) ;  /* 0xffffffac00707947 */ /* 0x000fea000383ffff */
.L_x_37:
[----:B----4-:R-:W-:-:S07]  /*7550*/  MOV R0, UR5 ;  /* 0x0000000500007c02 */ /* 0x010fce0008000f00 */
.L_x_121:
[----:B-1----:R1:W2:Y:S02]  /*7560*/  SYNCS.PHASECHK.TRANS64.TRYWAIT P0, [R0+URZ], R3 ;  /* 0x00000003000075a7 */ /* 0x0022a400080011ff */
[----:B--2---:R-:W-:Y:S05]  /*7570*/  @!P0 NANOSLEEP.SYNCS 0x989680 ;  /* 0x009896800000895d */ /* 0x004fea0003900000 */
[----:B------:R-:W2:Y:S02]  /*7580*/  @!P0 SYNCS.PHASECHK.TRANS64 P0, [R0+URZ], R3 ;  /* 0x00000003000085a7 */ /* 0x000ea400080010ff */
[----:B--2---:R-:W-:Y:S05]  /*7590*/  @!P0 BRA `(.L_x_121) ;  /* 0xfffffffc00f08947 */ /* 0x004fea000383ffff */
[----:B------:R-:W-:Y:S05]  /*75a0*/  BRA `(.L_x_122) ;  /* 0xffffffac007c7947 */ /* 0x000fea000383ffff */
.L_x_38:
[----:B----4-:R-:W-:-:S07]  /*75b0*/  MOV R0, UR5 ;  /* 0x0000000500007c02 */ /* 0x010fce0008000f00 */
.L_x_123:
[----:B-1----:R1:W2:Y:S02]  /*75c0*/  SYNCS.PHASECHK.TRANS64.TRYWAIT P0, [R0+URZ], R3 ;  /* 0x00000003000075a7 */ /* 0x0022a400080011ff */
[----:B--2---:R-:W-:Y:S05]  /*75d0*/  @!P0 NANOSLEEP.SYNCS 0x989680 ;  /* 0x009896800000895d */ /* 0x004fea0003900000 */
[----:B------:R-:W2:Y:S02]  /*75e0*/  @!P0 SYNCS.PHASECHK.TRANS64 P0, [R0+URZ], R3 ;  /* 0x00000003000085a7 */ /* 0x000ea400080010ff */
[----:B--2---:R-:W-:Y:S05]  /*75f0*/  @!P0 BRA `(.L_x_123) ;  /* 0xfffffffc00f08947 */ /* 0x004fea000383ffff */
[----:B------:R-:W-:Y:S05]  /*7600*/  BRA `(.L_x_124) ;  /* 0xffffffac00887947 */ /* 0x000fea000383ffff */
.L_x_41:
[----:B-1----:R1:W2:Y:S02]  /*7610*/  SYNCS.PHASECHK.TRANS64.TRYWAIT P0, [R0+URZ+0xe0], R4 ;  /* 0x0000e004000075a7 */ /* 0x0022a400080011ff */
[----:B--2---:R-:W-:Y:S05]  /*7620*/  @!P0 NANOSLEEP.SYNCS 0x989680 ;  /* 0x009896800000895d */ /* 0x004fea0003900000 */
[----:B------:R-:W2:Y:S02]  /*7630*/  @!P0 SYNCS.PHASECHK.TRANS64 P0, [R0+URZ+0xe0], R4 ;  /* 0x0000e004000085a7 */ /* 0x000ea400080010ff */
[----:B--2---:R-:W-:Y:S05]  /*7640*/  @!P0 BRA `(.L_x_41) ;  /* 0xfffffffc00f08947 */ /* 0x004fea000383ffff */
[----:B------:R-:W-:Y:S05]  /*7650*/  BRA `(.L_x_125) ;  /* 0xffffffac00e47947 */ /* 0x000fea000383ffff */
.L_x_42:
[----:B------:R-:W-:-:S07]  /*7660*/  MOV R0, UR5 ;  /* 0x0000000500007c02 */ /* 0x000fce0008000f00 */
.L_x_126:
[----:B-1----:R1:W2:Y:S02]  /*7670*/  SYNCS.PHASECHK.TRANS64.TRYWAIT P0, [R0+URZ+0x90], R5 ;  /* 0x00009005000075a7 */ /* 0x0022a400080011ff */
[----:B--2---:R-:W-:Y:S05]  /*7680*/  @!P0 NANOSLEEP.SYNCS 0x989680 ;  /* 0x009896800000895d */ /* 0x004fea0003900000 */
[----:B------:R-:W2:Y:S02]  /*7690*/  @!P0 SYNCS.PHASECHK.TRANS64 P0, [R0+URZ+0x90], R5 ;  /* 0x00009005000085a7 */ /* 0x000ea400080010ff */
[----:B--2---:R-:W-:Y:S05]  /*76a0*/  @!P0 BRA `(.L_x_126) ;  /* 0xfffffffc00f08947 */ /* 0x004fea000383ffff */
[----:B------:R-:W-:Y:S05]  /*76b0*/  BRA `(.L_x_127) ;  /* 0xffffffac00f47947 */ /* 0x000fea000383ffff */
.L_x_43:
[----:B-1----:R1:W2:Y:S02]  /*76c0*/  SYNCS.PHASECHK.TRANS64.TRYWAIT P1, [R0+URZ+0x80], R4 ;  /* 0x00008004000075a7 */ /* 0x0022a400080211ff */
[----:B--2---:R-:W-:Y:S05]  /*76d0*/  @!P1 NANOSLEEP.SYNCS 0x989680 ;  /* 0x009896800000995d */ /* 0x004fea0003900000 */
[----:B------:R-:W2:Y:S02]  /*76e0*/  @!P1 SYNCS.PHASECHK.TRANS64 P1, [R0+URZ+0x80], R4 ;  /* 0x00008004000095a7 */ /* 0x000ea400080210ff */
[----:B--2---:R-:W-:Y:S05]  /*76f0*/  @!P1 BRA `(.L_x_43) ;  /* 0xfffffffc00f09947 */ /* 0x004fea000383ffff */
[----:B------:R-:W-:Y:S05]  /*7700*/  BRA `(.L_x_128) ;  /* 0xffffffb000247947 */ /* 0x000fea000383ffff */
.L_x_46:
[----:B------:R-:W-:-:S07]  /*7710*/  MOV R0, UR5 ;  /* 0x0000000500007c02 */ /* 0x000fce0008000f00 */
.L_x_129:
[----:B-1----:R1:W2:Y:S02]  /*7720*/  SYNCS.PHASECHK.TRANS64.TRYWAIT P0, [R0+URZ+0x90], R2 ;  /* 0x00009002000075a7 */ /* 0x0022a400080011ff */
[----:B--2---:R-:W-:Y:S05]  /*7730*/  @!P0 NANOSLEEP.SYNCS 0x989680 ;  /* 0x009896800000895d */ /* 0x004fea0003900000 */
[----:B------:R-:W2:Y:S02]  /*7740*/  @!P0 SYNCS.PHASECHK.TRANS64 P0, [R0+URZ+0x90], R2 ;  /* 0x00009002000085a7 */ /* 0x000ea400080010ff */
[----:B--2---:R-:W-:Y:S05]  /*7750*/  @!P0 BRA `(.L_x_129) ;  /* 0xfffffffc00f08947 */ /* 0x004fea000383ffff */
[----:B------:R-:W-:Y:S05]  /*7760*/  BRA `(.L_x_45) ;  /* 0xffffffb000787947 */ /* 0x000fea000383ffff */
.L_x_53:
[----:B-1----:R1:W2:Y:S02]  /*7770*/  SYNCS.PHASECHK.TRANS64.TRYWAIT P1, [R0+URZ+0x80], R2 ;  /* 0x00008002000075a7 */ /* 0x0022a400080211ff */
[----:B--2---:R-:W-:Y:S05]  /*7780*/  @!P1 NANOSLEEP.SYNCS 0x989680 ;  /* 0x009896800000995d */ /* 0x004fea0003900000 */
[----:B------:R-:W2:Y:S02]  /*7790*/  @!P1 SYNCS.PHASECHK.TRANS64 P1, [R0+URZ+0x80], R2 ;  /* 0x00008002000095a7 */ /* 0x000ea400080210ff */
[----:B--2---:R-:W-:Y:S05]  /*77a0*/  @!P1 BRA `(.L_x_53) ;  /* 0xfffffffc00f09947 */ /* 0x004fea000383ffff */
[----:B------:R-:W-:Y:S05]  /*77b0*/  BRA `(.L_x_130) ;  /* 0xffffffb400d87947 */ /* 0x000fea000383ffff */
.L_x_54:
[----:B------:R-:W-:-:S07]  /*77c0*/  MOV R2, UR8 ;  /* 0x0000000800027c02 */ /* 0x000fce0008000f00 */
.L_x_131:
[----:B-1----:R1:W2:Y:S02]  /*77d0*/  SYNCS.PHASECHK.TRANS64.TRYWAIT P0, [R2+URZ+0xc0], R0 ;  /* 0x0000c000020075a7 */ /* 0x0022a400080011ff */
[----:B--2---:R-:W-:Y:S05]  /*77e0*/  @!P0 NANOSLEEP.SYNCS 0x989680 ;  /* 0x009896800000895d */ /* 0x004fea0003900000 */
[----:B------:R-:W2:Y:S02]  /*77f0*/  @!P0 SYNCS.PHASECHK.TRANS64 P0, [R2+URZ+0xc0], R0 ;  /* 0x0000c000020085a7 */ /* 0x000ea400080010ff */
[----:B--2---:R-:W-:Y:S05]  /*7800*/  @!P0 BRA `(.L_x_131) ;  /* 0xfffffffc00f08947 */ /* 0x004fea000383ffff */
[----:B------:R-:W-:Y:S05]  /*7810*/  BRA `(.L_x_132) ;  /* 0xffffffb800107947 */ /* 0x000fea000383ffff */
.L_x_57:
[----:B------:R-:W-:Y:S07]  /*7820*/  MOV R0, UR7 ;  /* 0x0000000700007c02 */ /* 0x000fee0008000f00 */
.L_x_133:
[----:B-1----:R1:W2:Y:S02]  /*7830*/  SYNCS.PHASECHK.TRANS64.TRYWAIT P0, [R0+URZ], R2 ;  /* 0x00000002000075a7 */ /* 0x0022a400080011ff */
[----:B--2---:R-:W-:Y:S05]  /*7840*/  @!P0 NANOSLEEP.SYNCS 0x989680 ;  /* 0x009896800000895d */ /* 0x004fea0003900000 */
[----:B------:R-:W2:Y:S02]  /*7850*/  @!P0 SYNCS.PHASECHK.TRANS64 P0, [R0+URZ], R2 ;  /* 0x00000002000085a7 */ /* 0x000ea400080010ff */
[----:B--2---:R-:W-:Y:S05]  /*7860*/  @!P0 BRA `(.L_x_133) ;  /* 0xfffffffc00f08947 */ /* 0x004fea000383ffff */
[----:B------:R-:W-:Y:S05]  /*7870*/  BRA `(.L_x_56) ;  /* 0xffffffb8002c7947 */ /* 0x000fea000383ffff */
.L_x_60:
[----:B------:R-:W-:-:S07]  /*7880*/  MOV R0, UR5 ;  /* 0x0000000500007c02 */ /* 0x000fce0008000f00 */
.L_x_134:
[----:B--2---:R2:W3:Y:S02]  /*7890*/  SYNCS.PHASECHK.TRANS64.TRYWAIT P0, [R0+URZ], R2 ;  /* 0x00000002000075a7 */ /* 0x0044e400080011ff */
[----:B---3--:R-:W-:Y:S05]  /*78a0*/  @!P0 NANOSLEEP.SYNCS 0x989680 ;  /* 0x009896800000895d */ /* 0x008fea0003900000 */
[----:B------:R-:W3:Y:S02]  /*78b0*/  @!P0 SYNCS.PHASECHK.TRANS64 P0, [R0+URZ], R2 ;  /* 0x00000002000085a7 */ /* 0x000ee400080010ff */
[----:B---3--:R-:W-:Y:S05]  /*78c0*/  @!P0 BRA `(.L_x_134) ;  /* 0xfffffffc00f08947 */ /* 0x008fea000383ffff */
[----:B------:R-:W-:Y:S05]  /*78d0*/  BRA `(.L_x_135) ;  /* 0xffffffb800e07947 */ /* 0x000fea000383ffff */
.L_x_61:
[----:B------:R-:W-:-:S07]  /*78e0*/  MOV R0, UR5 ;  /* 0x0000000500007c02 */ /* 0x000fce0008000f00 */
.L_x_136:
[----:B-1----:R1:W2:Y:S02]  /*78f0*/  SYNCS.PHASECHK.TRANS64.TRYWAIT P0, [R0+URZ], R3 ;  /* 0x00000003000075a7 */ /* 0x0022a400080011ff */
[----:B--2---:R-:W-:Y:S05]  /*7900*/  @!P0 NANOSLEEP.SYNCS 0x989680 ;  /* 0x009896800000895d */ /* 0x004fea0003900000 */
[----:B------:R-:W2:Y:S02]  /*7910*/  @!P0 SYNCS.PHASECHK.TRANS64 P0, [R0+URZ], R3 ;  /* 0x00000003000085a7 */ /* 0x000ea400080010ff */
[----:B--2---:R-:W-:Y:S05]  /*7920*/  @!P0 BRA `(.L_x_136) ;  /* 0xfffffffc00f08947 */ /* 0x004fea000383ffff */
[----:B------:R-:W-:Y:S05]  /*7930*/  BRA `(.L_x_137) ;  /* 0xffffffb800ec7947 */ /* 0x000fea000383ffff */
.L_x_62:
[----:B------:R-:W-:-:S07]  /*7940*/  MOV R0, UR5 ;  /* 0x0000000500007c02 */ /* 0x000fce0008000f00 */
.L_x_138:
[----:B-1----:R1:W2:Y:S02]  /*7950*/  SYNCS.PHASECHK.TRANS64.TRYWAIT P0, [R0+URZ], R3 ;  /* 0x00000003000075a7 */ /* 0x0022a400080011ff */
[----:B--2---:R-:W-:Y:S05]  /*7960*/  @!P0 NANOSLEEP.SYNCS 0x989680 ;  /* 0x009896800000895d */ /* 0x004fea0003900000 */
[----:B------:R-:W2:Y:S02]  /*7970*/  @!P0 SYNCS.PHASECHK.TRANS64 P0, [R0+URZ], R3 ;  /* 0x00000003000085a7 */ /* 0x000ea400080010ff */
[----:B--2---:R-:W-:Y:S05]  /*7980*/  @!P0 BRA `(.L_x_138) ;  /* 0xfffffffc00f08947 */ /* 0x004fea000383ffff */
[----:B------:R-:W-:Y:S05]  /*7990*/  BRA `(.L_x_139) ;  /* 0xffffffb800f87947 */ /* 0x000fea000383ffff */
.L_x_63:
[----:B-1----:R-:W-:-:S07]  /*79a0*/  MOV R0, UR7 ;  /* 0x0000000700007c02 */ /* 0x002fce0008000f00 */
.L_x_140:
[----:B-1----:R1:W2:Y:S02]  /*79b0*/  SYNCS.PHASECHK.TRANS64.TRYWAIT P0, [R0+URZ], R2 ;  /* 0x00000002000075a7 */ /* 0x0022a400080011ff */
[----:B--2---:R-:W-:Y:S05]  /*79c0*/  @!P0 NANOSLEEP.SYNCS 0x989680 ;  /* 0x009896800000895d */ /* 0x004fea0003900000 */
[----:B------:R-:W2:Y:S02]  /*79d0*/  @!P0 SYNCS.PHASECHK.TRANS64 P0, [R0+URZ], R2 ;  /* 0x00000002000085a7 */ /* 0x000ea400080010ff */
[----:B--2---:R-:W-:Y:S05]  /*79e0*/  @!P0 BRA `(.L_x_140) ;  /* 0xfffffffc00f08947 */ /* 0x004fea000383ffff */
[----:B------:R-:W-:Y:S05]  /*79f0*/  BRA `(.L_x_141) ;  /* 0xffffffbc00047947 */ /* 0x000fea000383ffff */
.L_x_68:
[----:B--2---:R2:W3:Y:S02]  /*7a00*/  SYNCS.PHASECHK.TRANS64.TRYWAIT P0, [R0+URZ+0x80], R2 ;  /* 0x00008002000075a7 */ /* 0x0044e400080011ff */
[----:B---3--:R-:W-:Y:S05]  /*7a10*/  @!P0 NANOSLEEP.SYNCS 0x989680 ;  /* 0x009896800000895d */ /* 0x008fea0003900000 */
[----:B------:R-:W3:Y:S02]  /*7a20*/  @!P0 SYNCS.PHASECHK.TRANS64 P0, [R0+URZ+0x80], R2 ;  /* 0x00008002000085a7 */ /* 0x000ee400080010ff */
[----:B---3--:R-:W-:Y:S05]  /*7a30*/  @!P0 BRA `(.L_x_68) ;  /* 0xfffffffc00f08947 */ /* 0x008fea000383ffff */
[----:B------:R-:W-:Y:S05]  /*7a40*/  BRA `(.L_x_142) ;  /* 0xffffffc000007947 */ /* 0x000fea000383ffff */
.L_x_71:
[----:B------:R-:W-:Y:S07]  /*7a50*/  MOV R0, UR7 ;  /* 0x0000000700007c02 */ /* 0x000fee0008000f00 */
.L_x_143:
[----:B--2---:R2:W3:Y:S02]  /*7a60*/  SYNCS.PHASECHK.TRANS64.TRYWAIT P0, [R0+URZ+0x78], R2 ;  /* 0x00007802000075a7 */ /* 0x0044e400080011ff */
[----:B---3--:R-:W-:Y:S05]  /*7a70*/  @!P0 NANOSLEEP.SYNCS 0x989680 ;  /* 0x009896800000895d */ /* 0x008fea0003900000 */
[----:B------:R-:W3:Y:S02]  /*7a80*/  @!P0 SYNCS.PHASECHK.TRANS64 P0, [R0+URZ+0x78], R2 ;  /* 0x00007802000085a7 */ /* 0x000ee400080010ff */
[----:B---3--:R-:W-:Y:S05]  /*7a90*/  @!P0 BRA `(.L_x_143) ;  /* 0xfffffffc00f08947 */ /* 0x008fea000383ffff */
[----:B------:R-:W-:Y:S05]  /*7aa0*/  BRA `(.L_x_70) ;  /* 0xffffffc000e07947 */ /* 0x000fea000383ffff */
.L_x_74:
[----:B------:R-:W-:Y:S07]  /*7ab0*/  MOV R0, UR15 ;  /* 0x0000000f00007c02 */ /* 0x000fee0008000f00 */
.L_x_144:
[----:B-1----:R1:W2:Y:S02]  /*7ac0*/  SYNCS.PHASECHK.TRANS64.TRYWAIT P0, [R0+URZ+0x58], R9 ;  /* 0x00005809000075a7 */ /* 0x0022a400080011ff */
[----:B--2---:R-:W-:Y:S05]  /*7ad0*/  @!P0 NANOSLEEP.SYNCS 0x989680 ;  /* 0x009896800000895d */ /* 0x004fea0003900000 */
[----:B------:R-:W2:Y:S02]  /*7ae0*/  @!P0 SYNCS.PHASECHK.TRANS64 P0, [R0+URZ+0x58], R9 ;  /* 0x00005809000085a7 */ /* 0x000ea400080010ff */
[----:B--2---:R-:W-:Y:S05]  /*7af0*/  @!P0 BRA `(.L_x_144) ;  /* 0xfffffffc00f08947 */ /* 0x004fea000383ffff */
[----:B------:R-:W-:Y:S05]  /*7b00*/  BRA `(.L_x_145) ;  /* 0xffffffc400587947 */ /* 0x000fea000383ffff */
.L_x_75:
[----:B------:R-:W-:Y:S07]  /*7b10*/  MOV R0, UR13 ;  /* 0x0000000d00007c02 */ /* 0x000fee0008000f00 */
.L_x_146:
[----:B-1----:R1:W2:Y:S02]  /*7b20*/  SYNCS.PHASECHK.TRANS64.TRYWAIT P0, [R0+URZ+0x58], R14 ;  /* 0x0000580e000075a7 */ /* 0x0022a400080011ff */
[----:B--2---:R-:W-:Y:S05]  /*7b30*/  @!P0 NANOSLEEP.SYNCS 0x989680 ;  /* 0x009896800000895d */ /* 0x004fea0003900000 */
[----:B------:R-:W2:Y:S02]  /*7b40*/  @!P0 SYNCS.PHASECHK.TRANS64 P0, [R0+URZ+0x58], R14 ;  /* 0x0000580e000085a7 */ /* 0x000ea400080010ff */
[----:B--2---:R-:W-:Y:S05]  /*7b50*/  @!P0 BRA `(.L_x_146) ;  /* 0xfffffffc00f08947 */ /* 0x004fea000383ffff */
[----:B------:R-:W-:Y:S05]  /*7b60*/  BRA `(.L_x_147) ;  /* 0xffffffc400f87947 */ /* 0x000fea000383ffff */
.L_x_77:
[----:B------:R-:W-:-:S07]  /*7b70*/  MOV R0, UR4 ;  /* 0x0000000400007c02 */ /* 0x000fce0008000f00 */
.L_x_148:
[----:B-1----:R1:W3:Y:S02]  /*7b80*/  SYNCS.PHASECHK.TRANS64.TRYWAIT P0, [R0+URZ], R2 ;  /* 0x00000002000075a7 */ /* 0x0022e400080011ff */
[----:B---3--:R-:W-:Y:S05]  /*7b90*/  @!P0 NANOSLEEP.SYNCS 0x989680 ;  /* 0x009896800000895d */ /* 0x008fea0003900000 */
[----:B------:R-:W3:Y:S02]  /*7ba0*/  @!P0 SYNCS.PHASECHK.TRANS64 P0, [R0+URZ], R2 ;  /* 0x00000002000085a7 */ /* 0x000ee400080010ff */
[----:B---3--:R-:W-:Y:S05]  /*7bb0*/  @!P0 BRA `(.L_x_148) ;  /* 0xfffffffc00f08947 */ /* 0x008fea000383ffff */
[----:B------:R-:W-:Y:S05]  /*7bc0*/  BRA `(.L_x_149) ;  /* 0xffffffc800847947 */ /* 0x000fea000383ffff */
.L_x_78:
[----:B------:R-:W-:-:S07]  /*7bd0*/  MOV R0, UR4 ;  /* 0x0000000400007c02 */ /* 0x000fce0008000f00 */
.L_x_150:
[----:B-1----:R1:W3:Y:S02]  /*7be0*/  SYNCS.PHASECHK.TRANS64.TRYWAIT P0, [R0+URZ], R2 ;  /* 0x00000002000075a7 */ /* 0x0022e400080011ff */
[----:B---3--:R-:W-:Y:S05]  /*7bf0*/  @!P0 NANOSLEEP.SYNCS 0x989680 ;  /* 0x009896800000895d */ /* 0x008fea0003900000 */
[----:B------:R-:W3:Y:S02]  /*7c00*/  @!P0 SYNCS.PHASECHK.TRANS64 P0, [R0+URZ], R2 ;  /* 0x00000002000085a7 */ /* 0x000ee400080010ff */
[----:B---3--:R-:W-:Y:S05]  /*7c10*/  @!P0 BRA `(.L_x_150) ;  /* 0xfffffffc00f08947 */ /* 0x008fea000383ffff */
[----:B------:R-:W-:Y:S05]  /*7c20*/  BRA `(.L_x_151) ;  /* 0xffffffc800907947 */ /* 0x000fea000383ffff */
.L_x_80:
[----:B--2---:R2:W4:Y:S02]  /*7c30*/  SYNCS.PHASECHK.TRANS64.TRYWAIT P0, [R0+URZ+0x80], R2 ;  /* 0x00008002000075a7 */ /* 0x00452400080011ff */
[----:B----4-:R-:W-:Y:S05]  /*7c40*/  @!P0 NANOSLEEP.SYNCS 0x989680 ;  /* 0x009896800000895d */ /* 0x010fea0003900000 */
[----:B------:R-:W4:Y:S02]  /*7c50*/  @!P0 SYNCS.PHASECHK.TRANS64 P0, [R0+URZ+0x80], R2 ;  /* 0x00008002000085a7 */ /* 0x000f2400080010ff */
[----:B----4-:R-:W-:Y:S05]  /*7c60*/  @!P0 BRA `(.L_x_80) ;  /* 0xfffffffc00f08947 */ /* 0x010fea000383ffff */
[----:B------:R-:W-:Y:S05]  /*7c70*/  BRA `(.L_x_152) ;  /* 0xffffffcc00747947 */ /* 0x000fea000383ffff */
.L_x_90:
[----:B-1----:R1:W3:Y:S02]  /*7c80*/  SYNCS.PHASECHK.TRANS64.TRYWAIT P1, [R0+URZ+0x40], R3 ;  /* 0x00004003000075a7 */ /* 0x0022e400080211ff */
[----:B---3--:R-:W-:Y:S05]  /*7c90*/  @!P1 NANOSLEEP.SYNCS 0x989680 ;  /* 0x009896800000995d */ /* 0x008fea0003900000 */
[----:B------:R-:W3:Y:S02]  /*7ca0*/  @!P1 SYNCS.PHASECHK.TRANS64 P1, [R0+URZ+0x40], R3 ;  /* 0x00004003000095a7 */ /* 0x000ee400080210ff */
[----:B---3--:R-:W-:Y:S05]  /*7cb0*/  @!P1 BRA `(.L_x_90) ;  /* 0xfffffffc00f09947 */ /* 0x008fea000383ffff */
[----:B------:R-:W-:Y:S05]  /*7cc0*/  BRA `(.L_x_89) ;  /* 0xffffffd800a47947 */ /* 0x000fea000383ffff */
.L_x_92:
[----:B-1----:R1:W4:Y:S02]  /*7cd0*/  SYNCS.PHASECHK.TRANS64.TRYWAIT P0, [R73+URZ+0xa0], R2 ;  /* 0x0000a002490075a7 */ /* 0x00232400080011ff */
[----:B----4-:R-:W-:Y:S05]  /*7ce0*/  @!P0 NANOSLEEP.SYNCS 0x989680 ;  /* 0x009896800000895d */ /* 0x010fea0003900000 */
[----:B------:R-:W4:Y:S02]  /*7cf0*/  @!P0 SYNCS.PHASECHK.TRANS64 P0, [R73+URZ+0xa0], R2 ;  /* 0x0000a002490085a7 */ /* 0x000f2400080010ff */
[----:B----4-:R-:W-:Y:S05]  /*7d00*/  @!P0 BRA `(.L_x_92) ;  /* 0xfffffffc00f08947 */ /* 0x010fea000383ffff */
[----:B------:R-:W-:Y:S05]  /*7d10*/  BRA `(.L_x_91) ;  /* 0xffffffd800dc7947 */ /* 0x000fea000383ffff */
.L_x_103:
[----:B--2---:R2:W4:Y:S02]  /*7d20*/  SYNCS.PHASECHK.TRANS64.TRYWAIT P0, [R2+URZ+0x40], R107 ;  /* 0x0000406b020075a7 */ /* 0x00452400080011ff */
[----:B----4-:R-:W-:Y:S05]  /*7d30*/  @!P0 NANOSLEEP.SYNCS 0x989680 ;  /* 0x009896800000895d */ /* 0x010fea0003900000 */
[----:B------:R-:W4:Y:S02]  /*7d40*/  @!P0 SYNCS.PHASECHK.TRANS64 P0, [R2+URZ+0x40], R107 ;  /* 0x0000406b020085a7 */ /* 0x000f2400080010ff */
[----:B----4-:R-:W-:Y:S05]  /*7d50*/  @!P0 BRA `(.L_x_103) ;  /* 0xfffffffc00f08947 */ /* 0x010fea000383ffff */
[----:B------:R-:W-:Y:S05]  /*7d60*/  BRA `(.L_x_102) ;  /* 0xffffffe400c47947 */ /* 0x000fea000383ffff */
        .weak           $__internal_0_$__cuda_sm10x_tcgen05_guardrail_trap_col_being_dealloced_not_returned_by_alloc
        .type           $__internal_0_$__cuda_sm10x_tcgen05_guardrail_trap_col_being_dealloced_not_returned_by_alloc,@function
        .size           $__internal_0_$__cuda_sm10x_tcgen05_guardrail_trap_col_being_dealloced_not_returned_by_alloc,($__internal_1_$__cuda_sm10x_tcgen05_guardrail_trap_phase_invalid_during_alloc - $__internal_0_$__cuda_sm10x_tcgen05_guardrail_trap_col_being_dealloced_not_returned_by_alloc)
$__internal_0_$__cuda_sm10x_tcgen05_guardrail_trap_col_being_dealloced_not_returned_by_alloc:
[----:B------:R-:W-:Y:S05]  /*7d70*/  BPT.TRAP 0x1 ;  /* 0x000000040000795c */ /* 0x000fea0000300000 */
[----:B------:R-:W-:-:S04]  /*7d80*/  HFMA2 R3, -RZ, RZ, 0, 0 ;  /* 0x00000000ff037431 */ /* 0x000fc800000001ff */
[----:B------:R-:W-:Y:S05]  /*7d90*/  RET.REL.NODEC R2 `(_ZN7cutlass13device_kernelINS_4gemm6kernel13GemmUniversalIN4cute5tupleIJiiiiEEENS1_10collective13CollectiveMmaINS1_35MainloopSm100TmaUmmaWarpSpecializedILi4ELi2ELi4ENS5_IJNS4_1CILi1EEESB_SB_EEEEENS5_IJNSA_ILi128EEENSA_ILi64EEENSA_ILi32EEEEEENS_10bfloat16_tENS5_IJlSB_lEEESI_SJ_NS4_8TiledMMAINS4_8MMA_AtomIJNS4_20SM100_MMA_F16BF16_SSISI_SI_fLi128ELi64ELNS4_4UMMA5MajorE0ELSO_0ELNSN_7ScaleInE0ELSP_0EEEEEENS4_6LayoutISC_NS5_IJNSA_ILi0EEEST_ST_EEEEENS5_IJNS4_10UnderscoreESW_SW_EEEEENS4_13SM90_TMA_LOADENS4_14ComposedLayoutINS4_7SwizzleILi2ELi4ELi3EEENS4_18smem_ptr_flag_bitsILi16EEENSS_INS5_IJNSA_ILi8EEESG_EEENS5_IJSG_SB_EEEEEEEvNS4_8identityESZ_S19_vS1A_EENS_8epilogue10collective18CollectiveEpilogueINS1C_23Sm100TmaWarpSpecializedILi3ELi2ELi32ELb1ELb0EEEJSH_NS5_IJNSS_ISE_SB_EENSS_ISG_SB_EEEEESI_SJ_SI_SJ_NS1C_6fusion15FusionCallbacksIS1G_NS1K_17LinearCombinationISI_fSI_fLNS_15FloatRoundStyleE2EEESH_S1J_JEEENS4_5SM1004TMEM4LOAD26SM100_TMEM_LOAD_32dp32b32xESZ_S19_NS4_39AutoVectorizingCopyWithAssumedAlignmentILi128EEENS4_14SM90_TMA_STOREES19_S1V_S1V_EEEvvEEEEvNT_6ParamsE) ;  /* 0xffffff8002987950 */ /* 0x000fea0003c3ffff */
        .weak           $__internal_1_$__cuda_sm10x_tcgen05_guardrail_trap_phase_invalid_during_alloc
        .type           $__internal_1_$__cuda_sm10x_tcgen05_guardrail_trap_phase_invalid_during_alloc,@function
        .size           $__internal_1_$__cuda_sm10x_tcgen05_guardrail_trap_phase_invalid_during_alloc,($__internal_2_$__cuda_sm10x_tcgen05_guardrail_trap_unallocated_columns_being_dealloced - $__internal_1_$__cuda_sm10x_tcgen05_guardrail_trap_phase_invalid_during_alloc)
$__internal_1_$__cuda_sm10x_tcgen05_guardrail_trap_phase_invalid_during_alloc:
[----:B------:R-:W-:Y:S05]  /*7da0*/  BPT.TRAP 0x1 ;  /* 0x000000040000795c */ /* 0x000fea0000300000 */
[----:B------:R-:W-:-:S04]  /*7db0*/  MOV R3, 0x0 ;  /* 0x0000000000037802 */ /* 0x000fc80000000f00 */
[----:B------:R-:W-:Y:S05]  /*7dc0*/  RET.REL.NODEC R2 `(_ZN7cutlass13device_kernelINS_4gemm6kernel13GemmUniversalIN4cute5tupleIJiiiiEEENS1_10collective13CollectiveMmaINS1_35MainloopSm100TmaUmmaWarpSpecializedILi4ELi2ELi4ENS5_IJNS4_1CILi1EEESB_SB_EEEEENS5_IJNSA_ILi128EEENSA_ILi64EEENSA_ILi32EEEEEENS_10bfloat16_tENS5_IJlSB_lEEESI_SJ_NS4_8TiledMMAINS4_8MMA_AtomIJNS4_20SM100_MMA_F16BF16_SSISI_SI_fLi128ELi64ELNS4_4UMMA5MajorE0ELSO_0ELNSN_7ScaleInE0ELSP_0EEEEEENS4_6LayoutISC_NS5_IJNSA_ILi0EEEST_ST_EEEEENS5_IJNS4_10UnderscoreESW_SW_EEEEENS4_13SM90_TMA_LOADENS4_14ComposedLayoutINS4_7SwizzleILi2ELi4ELi3EEENS4_18smem_ptr_flag_bitsILi16EEENSS_INS5_IJNSA_ILi8EEESG_EEENS5_IJSG_SB_EEEEEEEvNS4_8identityESZ_S19_vS1A_EENS_8epilogue10collective18CollectiveEpilogueINS1C_23Sm100TmaWarpSpecializedILi3ELi2ELi32ELb1ELb0EEEJSH_NS5_IJNSS_ISE_SB_EENSS_ISG_SB_EEEEESI_SJ_SI_SJ_NS1C_6fusion15FusionCallbacksIS1G_NS1K_17LinearCombinationISI_fSI_fLNS_15FloatRoundStyleE2EEESH_S1J_JEEENS4_5SM1004TMEM4LOAD26SM100_TMEM_LOAD_32dp32b32xESZ_S19_NS4_39AutoVectorizingCopyWithAssumedAlignmentILi128EEENS4_14SM90_TMA_STOREES19_S1V_S1V_EEEvvEEEEvNT_6ParamsE) ;  /* 0xffffff80028c7950 */ /* 0x000fea0003c3ffff */
        .weak           $__internal_2_$__cuda_sm10x_tcgen05_guardrail_trap_unallocated_columns_being_dealloced
        .type           $__internal_2_$__cuda_sm10x_tcgen05_guardrail_trap_unallocated_columns_being_dealloced,@function
        .size           $__internal_2_$__cuda_sm10x_tcgen05_guardrail_trap_unallocated_columns_being_dealloced,(.L_x_154 - $__internal_2_$__cuda_sm10x_tcgen05_guardrail_trap_unallocated_columns_being_dealloced)
$__internal_2_$__cuda_sm10x_tcgen05_guardrail_trap_unallocated_columns_being_dealloced:
[----:B------:R-:W-:Y:S05]  /*7dd0*/  BPT.TRAP 0x1 ;  /* 0x000000040000795c */ /* 0x000fea0000300000 */
[----:B------:R-:W-:-:S04]  /*7de0*/  HFMA2 R3, -RZ, RZ, 0, 0 ;  /* 0x00000000ff037431 */ /* 0x000fc800000001ff */
[----:B------:R-:W-:Y:S05]  /*7df0*/  RET.REL.NODEC R2 `(_ZN7cutlass13device_kernelINS_4gemm6kernel13GemmUniversalIN4cute5tupleIJiiiiEEENS1_10collective13CollectiveMmaINS1_35MainloopSm100TmaUmmaWarpSpecializedILi4ELi2ELi4ENS5_IJNS4_1CILi1EEESB_SB_EEEEENS5_IJNSA_ILi128EEENSA_ILi64EEENSA_ILi32EEEEEENS_10bfloat16_tENS5_IJlSB_lEEESI_SJ_NS4_8TiledMMAINS4_8MMA_AtomIJNS4_20SM100_MMA_F16BF16_SSISI_SI_fLi128ELi64ELNS4_4UMMA5MajorE0ELSO_0ELNSN_7ScaleInE0ELSP_0EEEEEENS4_6LayoutISC_NS5_IJNSA_ILi0EEEST_ST_EEEEENS5_IJNS4_10UnderscoreESW_SW_EEEEENS4_13SM90_TMA_LOADENS4_14ComposedLayoutINS4_7SwizzleILi2ELi4ELi3EEENS4_18smem_ptr_flag_bitsILi16EEENSS_INS5_IJNSA_ILi8EEESG_EEENS5_IJSG_SB_EEEEEEEvNS4_8identityESZ_S19_vS1A_EENS_8epilogue10collective18CollectiveEpilogueINS1C_23Sm100TmaWarpSpecializedILi3ELi2ELi32ELb1ELb0EEEJSH_NS5_IJNSS_ISE_SB_EENSS_ISG_SB_EEEEESI_SJ_SI_SJ_NS1C_6fusion15FusionCallbacksIS1G_NS1K_17LinearCombinationISI_fSI_fLNS_15FloatRoundStyleE2EEESH_S1J_JEEENS4_5SM1004TMEM4LOAD26SM100_TMEM_LOAD_32dp32b32xESZ_S19_NS4_39AutoVectorizingCopyWithAssumedAlignmentILi128EEENS4_14SM90_TMA_STOREES19_S1V_S1V_EEEvvEEEEvNT_6ParamsE) ;  /* 0xffffff8002807950 */ /* 0x000fea0003c3ffff */
.L_x_153:
[----:B------:R-:W-:-:S00]  /*7e00*/  BRA `(.L_x_153) ;  /* 0xfffffffc00fc7947 */ /* 0x000fc0000383ffff */
[----:B------:R-:W-:-:S00]  /*7e10*/  NOP ;  /* 0x0000000000007918 */ /* 0x000fc00000000000 */
        /* <DEDUP_REMOVED lines=14> */
.L_x_154:


//--------------------- .nv.global.init           --------------------------
	.section	.nv.global.init,"aw",@progbits
.nv.global.init:
	.type		$str$27,@object
	.size		$str$27,($str$28 - $str$27)
$str$27:
        /*0000*/ 	.byte	0x28, 0x61, 0x64, 0x64, 0x72, 0x65, 0x73, 0x73, 0x20, 0x26, 0x20, 0x6d, 0x61, 0x73, 0x6b, 0x29
        /*0010*/ 	.byte	0x20, 0x3d, 0x3d, 0x20, 0x30, 0x00
	.type		$str$28,@object
	.size		$str$28,($str$26 - $str$28)
$str$28:
        /*0016*/ 	.byte	0x2f, 0x74, 0x6d, 0x70, 0x2f, 0x63, 0x75, 0x74, 0x6c, 0x61, 0x73, 0x73, 0x5f, 0x73, 0x77, 0x65
        /*0026*/ 	.byte	0x65, 0x70, 0x5f, 0x73, 0x72, 0x63, 0x2f, 0x69, 0x6e, 0x63, 0x6c, 0x75, 0x64, 0x65, 0x2f, 0x63
        /*0036*/ 	.byte	0x75, 0x74, 0x65, 0x2f, 0x70, 0x6f, 0x69, 0x6e, 0x74, 0x65, 0x72, 0x5f, 0x66, 0x6c, 0x61, 0x67
        /*0046*/ 	.byte	0x67, 0x65, 0x64, 0x2e, 0x68, 0x70, 0x70, 0x00
	.type		$str$26,@object
	.size		$str$26,($str$25 - $str$26)
$str$26:
        /*004e*/ 	.byte	0x2f, 0x74, 0x6d, 0x70, 0x2f, 0x63, 0x75, 0x74, 0x6c, 0x61, 0x73, 0x73, 0x5f, 0x73, 0x77, 0x65
        /*005e*/ 	.byte	0x65, 0x70, 0x5f, 0x73, 0x72, 0x63, 0x2f, 0x69, 0x6e, 0x63, 0x6c, 0x75, 0x64, 0x65, 0x2f, 0x63
        /*006e*/ 	.byte	0x75, 0x74, 0x65, 0x2f, 0x61, 0x74, 0x6f, 0x6d, 0x2f, 0x63, 0x6f, 0x70, 0x79, 0x5f, 0x74, 0x72
        /*007e*/ 	.byte	0x61, 0x69, 0x74, 0x73, 0x5f, 0x73, 0x6d, 0x31, 0x30, 0x30, 0x2e, 0x68, 0x70, 0x70, 0x00
	.type		$str$25,@object
	.size		$str$25,(__unnamed_1 - $str$25)
$str$25:
        /*008d*/ 	.byte	0x28, 0x28, 0x75, 0x69, 0x6e, 0x74, 0x33, 0x32, 0x5f, 0x74, 0x28, 0x74, 0x68, 0x72, 0x65, 0x61
        /*009d*/ 	.byte	0x64, 0x49, 0x64, 0x78, 0x2e, 0x78, 0x29, 0x20, 0x2f, 0x20, 0x33, 0x32, 0x29, 0x20, 0x25, 0x20
        /*00ad*/ 	.byte	0x34, 0x29, 0x20, 0x3d, 0x3d, 0x20, 0x28, 0x28, 0x28, 0x74, 0x6d, 0x65, 0x6d, 0x5f, 0x61, 0x64
        /*00bd*/ 	.byte	0x64, 0x72, 0x20, 0x3e, 0x3e, 0x20, 0x31, 0x36, 0x29, 0x20, 0x2f, 0x20, 0x33, 0x32, 0x29, 0x20
        /*00cd*/ 	.byte	0x25, 0x20, 0x34, 0x29, 0x00
	.type		__unnamed_1,@object
	.size		__unnamed_1,(__unnamed_2 - __unnamed_1)
__unnamed_1:
        /*00d2*/ 	.byte	0x61, 0x75, 0x74, 0x6f, 0x20, 0x63, 0x75, 0x74, 0x65, 0x3a, 0x3a, 0x61, 0x73, 0x5f, 0x70, 0x6f
        /* <DEDUP_REMOVED lines=24> */
        /*0262*/ 	.byte	0x34, 0x30, 0x39, 0x36, 0x3e, 0x3e, 0x3e, 0x3e, 0x5d, 0x00
	.type		__unnamed_2,@object
	.size		__unnamed_2,(.L_2 - __unnamed_2)
__unnamed_2:
        /* <DEDUP_REMOVED lines=42> */
        /*050c*/ 	.byte	0x3e, 0x3e, 0x5d, 0x00
.L_2:


//--------------------- .nv.shared._ZN7cutlass13device_kernelINS_4gemm6kernel13GemmUniversalIN4cute5tupleIJiiiiEEENS1_10collective13CollectiveMmaINS1_35MainloopSm100TmaUmmaWarpSpecializedILi4ELi2ELi4ENS5_IJNS4_1CILi1EEESB_SB_EEEEENS5_IJNSA_ILi128EEENSA_ILi64EEENSA_ILi32EEEEEENS_10bfloat16_tENS5_IJlSB_lEEESI_SJ_NS4_8TiledMMAINS4_8MMA_AtomIJNS4_20SM100_MMA_F16BF16_SSISI_SI_fLi128ELi64ELNS4_4UMMA5MajorE0ELSO_0ELNSN_7ScaleInE0ELSP_0EEEEEENS4_6LayoutISC_NS5_IJNSA_ILi0EEEST_ST_EEEEENS5_IJNS4_10UnderscoreESW_SW_EEEEENS4_13SM90_TMA_LOADENS4_14ComposedLayoutINS4_7SwizzleILi2ELi4ELi3EEENS4_18smem_ptr_flag_bitsILi16EEENSS_INS5_IJNSA_ILi8EEESG_EEENS5_IJSG_SB_EEEEEEEvNS4_8identityESZ_S19_vS1A_EENS_8epilogue10collective18CollectiveEpilogueINS1C_23Sm100TmaWarpSpecializedILi3ELi2ELi32ELb1ELb0EEEJSH_NS5_IJNSS_ISE_SB_EENSS_ISG_SB_EEEEESI_SJ_SI_SJ_NS1C_6fusion15FusionCallbacksIS1G_NS1K_17LinearCombinationISI_fSI_fLNS_15FloatRoundStyleE2EEESH_S1J_JEEENS4_5SM1004TMEM4LOAD26SM100_TMEM_LOAD_32dp32b32xESZ_S19_NS4_39AutoVectorizingCopyWithAssumedAlignmentILi128EEENS4_14SM90_TMA_STOREES19_S1V_S1V_EEEvvEEEEvNT_6ParamsE --------------------------
	.section	.nv.shared._ZN7cutlass13device_kernelINS_4gemm6kernel13GemmUniversalIN4cute5tupleIJiiiiEEENS1_10collective13CollectiveMmaINS1_35MainloopSm100TmaUmmaWarpSpecializedILi4ELi2ELi4ENS5_IJNS4_1CILi1EEESB_SB_EEEEENS5_IJNSA_ILi128EEENSA_ILi64EEENSA_ILi32EEEEEENS_10bfloat16_tENS5_IJlSB_lEEESI_SJ_NS4_8TiledMMAINS4_8MMA_AtomIJNS4_20SM100_MMA_F16BF16_SSISI_SI_fLi128ELi64ELNS4_4UMMA5MajorE0ELSO_0ELNSN_7ScaleInE0ELSP_0EEEEEENS4_6LayoutISC_NS5_IJNSA_ILi0EEEST_ST_EEEEENS5_IJNS4_10UnderscoreESW_SW_EEEEENS4_13SM90_TMA_LOADENS4_14ComposedLayoutINS4_7SwizzleILi2ELi4ELi3EEENS4_18smem_ptr_flag_bitsILi16EEENSS_INS5_IJNSA_ILi8EEESG_EEENS5_IJSG_SB_EEEEEEEvNS4_8identityESZ_S19_vS1A_EENS_8epilogue10collective18CollectiveEpilogueINS1C_23Sm100TmaWarpSpecializedILi3ELi2ELi32ELb1ELb0EEEJSH_NS5_IJNSS_ISE_SB_EENSS_ISG_SB_EEEEESI_SJ_SI_SJ_NS1C_6fusion15FusionCallbacksIS1G_NS1K_17LinearCombinationISI_fSI_fLNS_15FloatRoundStyleE2EEESH_S1J_JEEENS4_5SM1004TMEM4LOAD26SM100_TMEM_LOAD_32dp32b32xESZ_S19_NS4_39AutoVectorizingCopyWithAssumedAlignmentILi128EEENS4_14SM90_TMA_STOREES19_S1V_S1V_EEEvvEEEEvNT_6ParamsE,"aw",@nobits
	.sectionflags	@""
	.align	16
	.zero		1024


//--------------------- .nv.shared.reserved.0     --------------------------
	.section	.nv.shared.reserved.0,"aw",@nobits
	.weak		__nv_reservedSMEM_offset_0_alias
	.size		__nv_reservedSMEM_offset_0_alias, 0, 64
	.other		__nv_reservedSMEM_offset_0_alias,@"STO_CUDA_RESERVED_SHARED STV_DEFAULT"
__nv_reservedSMEM_offset_0_alias:
	.zero		0
.nv.shared.reserved.0:
	.zero		64
	.weak		__nv_reservedSMEM_tcgen05_partition
	.type		__nv_reservedSMEM_tcgen05_partition,@object
	.size		__nv_reservedSMEM_tcgen05_partition,(.L_0 - __nv_reservedSMEM_tcgen05_partition)
__nv_reservedSMEM_tcgen05_partition:
	.zero		32
.L_0:


//--------------------- .nv.global                --------------------------
	.section	.nv.global,"aw",@nobits
.nv.global:
	.type		_ZN40_INTERNAL_72452113_4_k_cu_7ed8176d_287304cute1_E,@object
	.size		_ZN40_INTERNAL_72452113_4_k_cu_7ed8176d_287304cute1_E,(_ZN40_INTERNAL_72452113_4_k_cu_7ed8176d_287304cuda3std3__45__cpo6cbeginE - _ZN40_INTERNAL_72452113_4_k_cu_7ed8176d_287304cute1_E)
_ZN40_INTERNAL_72452113_4_k_cu_7ed8176d_287304cute1_E:
	.zero		1
	.type		_ZN40_INTERNAL_72452113_4_k_cu_7ed8176d_287304cuda3std3__45__cpo6cbeginE,@object
	.size		_ZN40_INTERNAL_72452113_4_k_cu_7ed8176d_287304cuda3std3__45__cpo6cbeginE,(_ZN40_INTERNAL_72452113_4_k_cu_7ed8176d_287304cuda3std3__48in_placeE - _ZN40_INTERNAL_72452113_4_k_cu_7ed8176d_287304cuda3std3__45__cpo6cbeginE)
_ZN40_INTERNAL_72452113_4_k_cu_7ed8176d_287304cuda3std3__45__cpo6cbeginE:
	.zero		1
	.type		_ZN40_INTERNAL_72452113_4_k_cu_7ed8176d_287304cuda3std3__48in_placeE,@object
	.size		_ZN40_INTERNAL_72452113_4_k_cu_7ed8176d_287304cuda3std3__48in_placeE,(_ZN40_INTERNAL_72452113_4_k_cu_7ed8176d_287304cuda3std6ranges3__45__cpo9iter_moveE - _ZN40_INTERNAL_72452113_4_k_cu_7ed8176d_287304cuda3std3__48in_placeE)
_ZN40_INTERNAL_72452113_4_k_cu_7ed8176d_287304cuda3std3__48in_placeE:
	.zero		1
	.type		_ZN40_INTERNAL_72452113_4_k_cu_7ed8176d_287304cuda3std6ranges3__45__cpo9iter_moveE,@object
	.size		_ZN40_INTERNAL_72452113_4_k_cu_7ed8176d_287304cuda3std6ranges3__45__cpo9iter_moveE,(_ZN40_INTERNAL_72452113_4_k_cu_7ed8176d_287304cuda3std3__45__cpo5beginE - _ZN40_INTERNAL_72452113_4_k_cu_7ed8176d_287304cuda3std6ranges3__45__cpo9iter_moveE)
_ZN40_INTERNAL_72452113_4_k_cu_7ed8176d_287304cuda3std6ranges3__45__cpo9iter_moveE:
	.zero		1
	.type		_ZN40_INTERNAL_72452113_4_k_cu_7ed8176d_287304cuda3std3__45__cpo5beginE,@object
	.size		_ZN40_INTERNAL_72452113_4_k_cu_7ed8176d_287304cuda3std3__45__cpo5beginE,(_ZN40_INTERNAL_72452113_4_k_cu_7ed8176d_287304cuda3std3__442_GLOBAL__N__72452113_4_k_cu_7ed8176d_287306ignoreE - _ZN40_INTERNAL_72452113_4_k_cu_7ed8176d_287304cuda3std3__45__cpo5beginE)
_ZN40_INTERNAL_72452113_4_k_cu_7ed8176d_287304cuda3std3__45__cpo5beginE:
	.zero		1
	.type		_ZN40_INTERNAL_72452113_4_k_cu_7ed8176d_287304cuda3std3__442_GLOBAL__N__72452113_4_k_cu_7ed8176d_287306ignoreE,@object
	.size		_ZN40_INTERNAL_72452113_4_k_cu_7ed8176d_287304cuda3std3__442_GLOBAL__N__72452113_4_k_cu_7ed8176d_287306ignoreE,(_ZN40_INTERNAL_72452113_4_k_cu_7ed8176d_287304cute7productE - _ZN40_INTERNAL_72452113_4_k_cu_7ed8176d_287304cuda3std3__442_GLOBAL__N__72452113_4_k_cu_7ed8176d_287306ignoreE)
_ZN40_INTERNAL_72452113_4_k_cu_7ed8176d_287304cuda3std3__442_GLOBAL__N__72452113_4_k_cu_7ed8176d_287306ignoreE:
	.zero		1
	.type		_ZN40_INTERNAL_72452113_4_k_cu_7ed8176d_287304cute7productE,@object
	.size		_ZN40_INTERNAL_72452113_4_k_cu_7ed8176d_287304cute7productE,(_ZN40_INTERNAL_72452113_4_k_cu_7ed8176d_287304cuda3std3__45__cpo3endE - _ZN40_INTERNAL_72452113_4_k_cu_7ed8176d_287304cute7productE)
_ZN40_INTERNAL_72452113_4_k_cu_7ed8176d_287304cute7productE:
	.zero		1
	.type		_ZN40_INTERNAL_72452113_4_k_cu_7ed8176d_287304cuda3std3__45__cpo3endE,@object
	.size		_ZN40_INTERNAL_72452113_4_k_cu_7ed8176d_287304cuda3std3__45__cpo3endE,(_ZN40_INTERNAL_72452113_4_k_cu_7ed8176d_287304cuda3std3__419piecewise_constructE - _ZN40_INTERNAL_72452113_4_k_cu_7ed8176d_287304cuda3std3__45__cpo3endE)
_ZN40_INTERNAL_72452113_4_k_cu_7ed8176d_287304cuda3std3__45__cpo3endE:
	.zero		1
	.type		_ZN40_INTERNAL_72452113_4_k_cu_7ed8176d_287304cuda3std3__419piecewise_constructE,@object
	.size		_ZN40_INTERNAL_72452113_4_k_cu_7ed8176d_287304cuda3std3__419piecewise_constructE,(_ZN40_INTERNAL_72452113_4_k_cu_7ed8176d_287304cuda3std3__45__cpo4cendE - _ZN40_INTERNAL_72452113_4_k_cu_7ed8176d_287304cuda3std3__419piecewise_constructE)
_ZN40_INTERNAL_72452113_4_k_cu_7ed8176d_287304cuda3std3__419piecewise_constructE:
	.zero		1
	.type		_ZN40_INTERNAL_72452113_4_k_cu_7ed8176d_287304cuda3std3__45__cpo4cendE,@object
	.size		_ZN40_INTERNAL_72452113_4_k_cu_7ed8176d_287304cuda3std3__45__cpo4cendE,(_ZN40_INTERNAL_72452113_4_k_cu_7ed8176d_287304cuda3std6ranges3__45__cpo4swapE - _ZN40_INTERNAL_72452113_4_k_cu_7ed8176d_287304cuda3std3__45__cpo4cendE)
_ZN40_INTERNAL_72452113_4_k_cu_7ed8176d_287304cuda3std3__45__cpo4cendE:
	.zero		1
	.type		_ZN40_INTERNAL_72452113_4_k_cu_7ed8176d_287304cuda3std6ranges3__45__cpo4swapE,@object
	.size		_ZN40_INTERNAL_72452113_4_k_cu_7ed8176d_287304cuda3std6ranges3__45__cpo4swapE,(.L_10 - _ZN40_INTERNAL_72452113_4_k_cu_7ed8176d_287304cuda3std6ranges3__45__cpo4swapE)
_ZN40_INTERNAL_72452113_4_k_cu_7ed8176d_287304cuda3std6ranges3__45__cpo4swapE:
	.zero		1
.L_10:


//--------------------- .nv.constant0._ZN7cutlass13device_kernelINS_4gemm6kernel13GemmUniversalIN4cute5tupleIJiiiiEEENS1_10collective13CollectiveMmaINS1_35MainloopSm100TmaUmmaWarpSpecializedILi4ELi2ELi4ENS5_IJNS4_1CILi1EEESB_SB_EEEEENS5_IJNSA_ILi128EEENSA_ILi64EEENSA_ILi32EEEEEENS_10bfloat16_tENS5_IJlSB_lEEESI_SJ_NS4_8TiledMMAINS4_8MMA_AtomIJNS4_20SM100_MMA_F16BF16_SSISI_SI_fLi128ELi64ELNS4_4UMMA5MajorE0ELSO_0ELNSN_7ScaleInE0ELSP_0EEEEEENS4_6LayoutISC_NS5_IJNSA_ILi0EEEST_ST_EEEEENS5_IJNS4_10UnderscoreESW_SW_EEEEENS4_13SM90_TMA_LOADENS4_14ComposedLayoutINS4_7SwizzleILi2ELi4ELi3EEENS4_18smem_ptr_flag_bitsILi16EEENSS_INS5_IJNSA_ILi8EEESG_EEENS5_IJSG_SB_EEEEEEEvNS4_8identityESZ_S19_vS1A_EENS_8epilogue10collective18CollectiveEpilogueINS1C_23Sm100TmaWarpSpecializedILi3ELi2ELi32ELb1ELb0EEEJSH_NS5_IJNSS_ISE_SB_EENSS_ISG_SB_EEEEESI_SJ_SI_SJ_NS1C_6fusion15FusionCallbacksIS1G_NS1K_17LinearCombinationISI_fSI_fLNS_15FloatRoundStyleE2EEESH_S1J_JEEENS4_5SM1004TMEM4LOAD26SM100_TMEM_LOAD_32dp32b32xESZ_S19_NS4_39AutoVectorizingCopyWithAssumedAlignmentILi128EEENS4_14SM90_TMA_STOREES19_S1V_S1V_EEEvvEEEEvNT_6ParamsE --------------------------
	.section	.nv.constant0._ZN7cutlass13device_kernelINS_4gemm6kernel13GemmUniversalIN4cute5tupleIJiiiiEEENS1_10collective13CollectiveMmaINS1_35MainloopSm100TmaUmmaWarpSpecializedILi4ELi2ELi4ENS5_IJNS4_1CILi1EEESB_SB_EEEEENS5_IJNSA_ILi128EEENSA_ILi64EEENSA_ILi32EEEEEENS_10bfloat16_tENS5_IJlSB_lEEESI_SJ_NS4_8TiledMMAINS4_8MMA_AtomIJNS4_20SM100_MMA_F16BF16_SSISI_SI_fLi128ELi64ELNS4_4UMMA5MajorE0ELSO_0ELNSN_7ScaleInE0ELSP_0EEEEEENS4_6LayoutISC_NS5_IJNSA_ILi0EEEST_ST_EEEEENS5_IJNS4_10UnderscoreESW_SW_EEEEENS4_13SM90_TMA_LOADENS4_14ComposedLayoutINS4_7SwizzleILi2ELi4ELi3EEENS4_18smem_ptr_flag_bitsILi16EEENSS_INS5_IJNSA_ILi8EEESG_EEENS5_IJSG_SB_EEEEEEEvNS4_8identityESZ_S19_vS1A_EENS_8epilogue10collective18CollectiveEpilogueINS1C_23Sm100TmaWarpSpecializedILi3ELi2ELi32ELb1ELb0EEEJSH_NS5_IJNSS_ISE_SB_EENSS_ISG_SB_EEEEESI_SJ_SI_SJ_NS1C_6fusion15FusionCallbacksIS1G_NS1K_17LinearCombinationISI_fSI_fLNS_15FloatRoundStyleE2EEESH_S1J_JEEENS4_5SM1004TMEM4LOAD26SM100_TMEM_LOAD_32dp32b32xESZ_S19_NS4_39AutoVectorizingCopyWithAssumedAlignmentILi128EEENS4_14SM90_TMA_STOREES19_S1V_S1V_EEEvvEEEEvNT_6ParamsE,"a",@progbits
	.sectionflags	@""
	.align	4
.nv.constant0._ZN7cutlass13device_kernelINS_4gemm6kernel13GemmUniversalIN4cute5tupleIJiiiiEEENS1_10collective13CollectiveMmaINS1_35MainloopSm100TmaUmmaWarpSpecializedILi4ELi2ELi4ENS5_IJNS4_1CILi1EEESB_SB_EEEEENS5_IJNSA_ILi128EEENSA_ILi64EEENSA_ILi32EEEEEENS_10bfloat16_tENS5_IJlSB_lEEESI_SJ_NS4_8TiledMMAINS4_8MMA_AtomIJNS4_20SM100_MMA_F16BF16_SSISI_SI_fLi128ELi64ELNS4_4UMMA5MajorE0ELSO_0ELNSN_7ScaleInE0ELSP_0EEEEEENS4_6LayoutISC_NS5_IJNSA_ILi0EEEST_ST_EEEEENS5_IJNS4_10UnderscoreESW_SW_EEEEENS4_13SM90_TMA_LOADENS4_14ComposedLayoutINS4_7SwizzleILi2ELi4ELi3EEENS4_18smem_ptr_flag_bitsILi16EEENSS_INS5_IJNSA_ILi8EEESG_EEENS5_IJSG_SB_EEEEEEEvNS4_8identityESZ_S19_vS1A_EENS_8epilogue10collective18CollectiveEpilogueINS1C_23Sm100TmaWarpSpecializedILi3ELi2ELi32ELb1ELb0EEEJSH_NS5_IJNSS_ISE_SB_EENSS_ISG_SB_EEEEESI_SJ_SI_SJ_NS1C_6fusion15FusionCallbacksIS1G_NS1K_17LinearCombinationISI_fSI_fLNS_15FloatRoundStyleE2EEESH_S1J_JEEENS4_5SM1004TMEM4LOAD26SM100_TMEM_LOAD_32dp32b32xESZ_S19_NS4_39AutoVectorizingCopyWithAssumedAlignmentILi128EEENS4_14SM90_TMA_STOREES19_S1V_S1V_EEEvvEEEEvNT_6ParamsE:
	.zero		2944


//--------------------- SYMBOLS --------------------------

	.type		.nv.reservedSmem.offset0,@object
	.size		.nv.reservedSmem.offset0,0x4
	.type		.nv.reservedSmem.cap,@object
	.size		.nv.reservedSmem.cap,0x4
	.type		__assertfail,@function
